//
// Generated by NVIDIA NVVM Compiler
//
// Compiler Build ID: CL-36424714
// Cuda compilation tools, release 13.0, V13.0.88
// Based on NVVM 20.0.0
//

.version 9.0
.target sm_100
.address_size 64

	// .globl	_Z21kernelBenchmarkDevicemPcS_i
.extern .func  (.param .b64 func_retval0) malloc
(
	.param .b64 malloc_param_0
)
;
.extern .func  (.param .b32 func_retval0) vprintf
(
	.param .b64 vprintf_param_0,
	.param .b64 vprintf_param_1
)
;
.extern .func free
(
	.param .b64 free_param_0
)
;
.extern .func __assertfail
(
	.param .b64 __assertfail_param_0,
	.param .b64 __assertfail_param_1,
	.param .b32 __assertfail_param_2,
	.param .b64 __assertfail_param_3,
	.param .b64 __assertfail_param_4
)
;
.global .align 8 .u64 globalBufferData;
.global .align 4 .u32 globalBufferOwner;
.global .align 1 .b8 __unnamed_1[63] = {118, 111, 105, 100, 32, 107, 101, 114, 110, 101, 108, 66, 101, 110, 99, 104, 109, 97, 114, 107, 68, 101, 118, 105, 99, 101, 40, 117, 110, 115, 105, 103, 110, 101, 100, 32, 108, 111, 110, 103, 44, 32, 99, 104, 97, 114, 32, 42, 44, 32, 99, 104, 97, 114, 32, 42, 44, 32, 105, 110, 116, 41};
.global .align 1 .b8 $str[17] = {103, 108, 111, 98, 97, 108, 66, 117, 102, 102, 101, 114, 68, 97, 116, 97};
.global .align 1 .b8 $str$1[27] = {47, 116, 109, 112, 47, 115, 97, 115, 115, 95, 99, 117, 95, 105, 114, 48, 113, 108, 112, 48, 48, 47, 107, 46, 99, 117};
.global .align 1 .b8 $str$2[77] = {100, 97, 116, 97, 83, 105, 122, 101, 32, 61, 32, 37, 100, 32, 66, 44, 32, 116, 105, 109, 101, 32, 61, 32, 37, 108, 103, 32, 40, 32, 43, 45, 32, 37, 108, 103, 32, 41, 32, 117, 115, 44, 32, 98, 97, 110, 100, 119, 105, 100, 116, 104, 32, 61, 32, 37, 108, 103, 32, 40, 32, 43, 45, 32, 37, 108, 103, 32, 41, 32, 77, 66, 47, 115, 32, 10};

.visible .entry _Z21kernelBenchmarkDevicemPcS_i(
	.param .u64 _Z21kernelBenchmarkDevicemPcS_i_param_0,
	.param .u64 .ptr .align 1 _Z21kernelBenchmarkDevicemPcS_i_param_1,
	.param .u64 .ptr .align 1 _Z21kernelBenchmarkDevicemPcS_i_param_2,
	.param .u32 _Z21kernelBenchmarkDevicemPcS_i_param_3
)
{
	.local .align 8 .b8 	__local_depot0[40];
	.reg .b64 	%SP;
	.reg .b64 	%SPL;
	.reg .pred 	%p<32>;
	.reg .b16 	%rs<5>;
	.reg .b32 	%r<68>;
	.reg .b64 	%rd<85>;
	.reg .b64 	%fd<34>;

	mov.u64 	%SPL, __local_depot0;
	cvta.local.u64 	%SP, %SPL;
	ld.param.u64 	%rd17, [_Z21kernelBenchmarkDevicemPcS_i_param_0];
	ld.param.u64 	%rd18, [_Z21kernelBenchmarkDevicemPcS_i_param_1];
	ld.param.u64 	%rd19, [_Z21kernelBenchmarkDevicemPcS_i_param_2];
	// begin inline asm
	mov.u32 %r22, %envreg2;
	// end inline asm
	// begin inline asm
	mov.u32 %r23, %envreg1;
	// end inline asm
	mov.u32 	%r3, %ctaid.x;
	mov.u32 	%r4, %ctaid.y;
	mov.u32 	%r5, %ctaid.z;
	mov.u32 	%r6, %nctaid.x;
	mov.u32 	%r7, %nctaid.y;
	mul.lo.s32 	%r8, %r5, %r7;
	add.s32 	%r24, %r8, %r4;
	mad.lo.s32 	%r25, %r24, %r6, %r3;
	mov.u32 	%r26, %ntid.x;
	mov.u32 	%r27, %ntid.y;
	mul.lo.s32 	%r28, %r26, %r27;
	mov.u32 	%r29, %ntid.z;
	mul.lo.s32 	%r9, %r28, %r29;
	mov.u32 	%r10, %tid.x;
	mov.u32 	%r11, %tid.y;
	mov.u32 	%r12, %tid.z;
	mad.lo.s32 	%r30, %r12, %r27, %r11;
	mad.lo.s32 	%r13, %r30, %r26, %r10;
	mad.lo.s32 	%r14, %r25, %r9, %r13;
	setp.ne.s32 	%p2, %r14, 0;
	@%p2 bra 	$L__BB0_3;
	mov.b32 	%r31, 0;
	st.volatile.global.u32 	[globalBufferOwner], %r31;
	{ // callseq 0, 0
	.param .b64 param0;
	st.param.b64 	[param0], %rd17;
	.param .b64 retval0;
	call.uni (retval0), 
	malloc, 
	(
	param0
	);
	ld.param.b64 	%rd20, [retval0];
	} // callseq 0
	st.volatile.global.u64 	[globalBufferData], %rd20;
	ld.volatile.global.u64 	%rd22, [globalBufferData];
	setp.ne.s64 	%p3, %rd22, 0;
	@%p3 bra 	$L__BB0_3;
	mov.u64 	%rd23, $str;
	cvta.global.u64 	%rd24, %rd23;
	mov.u64 	%rd25, $str$1;
	cvta.global.u64 	%rd26, %rd25;
	mov.u64 	%rd27, __unnamed_1;
	cvta.global.u64 	%rd28, %rd27;
	{ // callseq 1, 0
	.param .b64 param0;
	st.param.b64 	[param0], %rd24;
	.param .b64 param1;
	st.param.b64 	[param1], %rd26;
	.param .b32 param2;
	st.param.b32 	[param2], 55;
	.param .b64 param3;
	st.param.b64 	[param3], %rd28;
	.param .b64 param4;
	st.param.b64 	[param4], 1;
	call.uni 
	__assertfail, 
	(
	param0, 
	param1, 
	param2, 
	param3, 
	param4
	);
	} // callseq 1
$L__BB0_3:
	cvt.u64.u32 	%rd29, %r22;
	cvt.u64.u32 	%rd30, %r23;
	shl.b64 	%rd31, %rd30, 32;
	or.b64  	%rd1, %rd31, %rd29;
	setp.ne.s64 	%p4, %rd1, 0;
	@%p4 bra 	$L__BB0_5;
	// begin inline asm
	trap;
	// end inline asm
$L__BB0_5:
	add.s64 	%rd2, %rd1, 4;
	barrier.sync 	0;
	add.s32 	%r32, %r10, %r11;
	or.b32  	%r15, %r32, %r12;
	setp.ne.s32 	%p5, %r15, 0;
	@%p5 bra 	$L__BB0_8;
	mul.lo.s32 	%r35, %r6, %r7;
	mov.u32 	%r36, %nctaid.z;
	mul.lo.s32 	%r37, %r35, %r36;
	add.s32 	%r38, %r3, %r4;
	neg.s32 	%r39, %r5;
	setp.eq.s32 	%p6, %r38, %r39;
	sub.s32 	%r40, -2147483647, %r37;
	selp.b32 	%r34, %r40, 1, %p6;
	// begin inline asm
	atom.add.release.gpu.u32 %r33,[%rd2],%r34;
	// end inline asm
$L__BB0_7:
	// begin inline asm
	ld.acquire.gpu.u32 %r41,[%rd2];
	// end inline asm
	xor.b32  	%r42, %r41, %r33;
	setp.gt.s32 	%p7, %r42, -1;
	@%p7 bra 	$L__BB0_7;
$L__BB0_8:
	barrier.sync 	0;
	ld.volatile.global.u64 	%rd34, [globalBufferData];
	setp.ne.s64 	%p8, %rd34, 0;
	@%p8 bra 	$L__BB0_10;
	mov.u64 	%rd35, $str;
	cvta.global.u64 	%rd36, %rd35;
	mov.u64 	%rd37, $str$1;
	cvta.global.u64 	%rd38, %rd37;
	mov.u64 	%rd39, __unnamed_1;
	cvta.global.u64 	%rd40, %rd39;
	{ // callseq 2, 0
	.param .b64 param0;
	st.param.b64 	[param0], %rd36;
	.param .b64 param1;
	st.param.b64 	[param1], %rd38;
	.param .b32 param2;
	st.param.b32 	[param2], 59;
	.param .b64 param3;
	st.param.b64 	[param3], %rd40;
	.param .b64 param4;
	st.param.b64 	[param4], 1;
	call.uni 
	__assertfail, 
	(
	param0, 
	param1, 
	param2, 
	param3, 
	param4
	);
	} // callseq 2
$L__BB0_10:
	setp.eq.s32 	%p9, %r14, 0;
	selp.b64 	%rd41, %rd18, %rd19, %p9;
	cvta.to.global.u64 	%rd3, %rd41;
	cvt.u32.u64 	%r17, %rd17;
	and.b32  	%r44, %r14, 1;
	setp.eq.b32 	%p1, %r44, 1;
	mov.f64 	%fd30, 0d0000000000000000;
	mov.b32 	%r67, 0;
	shl.b32 	%r53, %r17, 1;
	not.pred 	%p17, %p1;
	mov.f64 	%fd31, %fd30;
	mov.f64 	%fd32, %fd30;
	mov.f64 	%fd33, %fd30;
$L__BB0_11:
	setp.gt.u32 	%p10, %r14, 1;
	// begin inline asm
	mov.u64 	%rd42, %clock64;
	// end inline asm
	@%p10 bra 	$L__BB0_34;
$L__BB0_12:
	@%p1 bra 	$L__BB0_18;
	ld.volatile.global.u32 	%r45, [globalBufferOwner];
	setp.ne.s32 	%p11, %r45, 0;
	@%p11 bra 	$L__BB0_12;
	ld.volatile.global.u64 	%rd5, [globalBufferData];
	setp.eq.s64 	%p12, %rd17, 0;
	@%p12 bra 	$L__BB0_17;
	mov.b64 	%rd81, 0;
$L__BB0_16:
	add.s64 	%rd44, %rd3, %rd81;
	ld.global.u8 	%rs1, [%rd44];
	add.s64 	%rd45, %rd5, %rd81;
	st.u8 	[%rd45], %rs1;
	add.s64 	%rd81, %rd81, 1;
	setp.lt.u64 	%p13, %rd81, %rd17;
	@%p13 bra 	$L__BB0_16;
$L__BB0_17:
	membar.gl;
	mov.b32 	%r46, 1;
	st.volatile.global.u32 	[globalBufferOwner], %r46;
	bra.uni 	$L__BB0_23;
$L__BB0_18:
	ld.volatile.global.u32 	%r47, [globalBufferOwner];
	setp.ne.s32 	%p14, %r47, 1;
	@%p14 bra 	$L__BB0_12;
	ld.volatile.global.u64 	%rd8, [globalBufferData];
	setp.eq.s64 	%p15, %rd17, 0;
	@%p15 bra 	$L__BB0_22;
	mov.b64 	%rd82, 0;
$L__BB0_21:
	add.s64 	%rd47, %rd8, %rd82;
	ld.u8 	%rs2, [%rd47];
	add.s64 	%rd48, %rd3, %rd82;
	st.global.u8 	[%rd48], %rs2;
	add.s64 	%rd82, %rd82, 1;
	setp.lt.u64 	%p16, %rd82, %rd17;
	@%p16 bra 	$L__BB0_21;
$L__BB0_22:
	membar.gl;
	mov.b32 	%r48, 0;
	st.volatile.global.u32 	[globalBufferOwner], %r48;
$L__BB0_23:
	@%p17 bra 	$L__BB0_29;
	ld.volatile.global.u32 	%r51, [globalBufferOwner];
	setp.ne.s32 	%p21, %r51, 1;
	@%p21 bra 	$L__BB0_23;
	ld.volatile.global.u64 	%rd11, [globalBufferData];
	setp.eq.s64 	%p22, %rd17, 0;
	@%p22 bra 	$L__BB0_28;
	mov.b64 	%rd83, 0;
$L__BB0_27:
	add.s64 	%rd53, %rd3, %rd83;
	ld.global.u8 	%rs4, [%rd53];
	add.s64 	%rd54, %rd11, %rd83;
	st.u8 	[%rd54], %rs4;
	add.s64 	%rd83, %rd83, 1;
	setp.lt.u64 	%p23, %rd83, %rd17;
	@%p23 bra 	$L__BB0_27;
$L__BB0_28:
	membar.gl;
	mov.b32 	%r52, 0;
	st.volatile.global.u32 	[globalBufferOwner], %r52;
	bra.uni 	$L__BB0_34;
$L__BB0_29:
	ld.volatile.global.u32 	%r49, [globalBufferOwner];
	setp.ne.s32 	%p18, %r49, 0;
	@%p18 bra 	$L__BB0_23;
	ld.volatile.global.u64 	%rd14, [globalBufferData];
	setp.eq.s64 	%p19, %rd17, 0;
	@%p19 bra 	$L__BB0_33;
	mov.b64 	%rd84, 0;
$L__BB0_32:
	add.s64 	%rd50, %rd14, %rd84;
	ld.u8 	%rs3, [%rd50];
	add.s64 	%rd51, %rd3, %rd84;
	st.global.u8 	[%rd51], %rs3;
	add.s64 	%rd84, %rd84, 1;
	setp.lt.u64 	%p20, %rd84, %rd17;
	@%p20 bra 	$L__BB0_32;
$L__BB0_33:
	membar.gl;
	mov.b32 	%r50, 1;
	st.volatile.global.u32 	[globalBufferOwner], %r50;
$L__BB0_34:
	ld.param.u32 	%r66, [_Z21kernelBenchmarkDevicemPcS_i_param_3];
	// begin inline asm
	mov.u64 	%rd55, %clock64;
	// end inline asm
	sub.s64 	%rd56, %rd55, %rd42;
	cvt.rn.f64.s64 	%fd12, %rd56;
	mul.f64 	%fd13, %fd12, 0d3F50624DD2F1A9FC;
	cvt.rn.f64.s32 	%fd14, %r66;
	div.rn.f64 	%fd15, %fd13, %fd14;
	cvt.rn.f64.s32 	%fd16, %r53;
	div.rn.f64 	%fd17, %fd16, %fd15;
	add.f64 	%fd33, %fd33, %fd15;
	fma.rn.f64 	%fd32, %fd15, %fd15, %fd32;
	add.f64 	%fd31, %fd31, %fd17;
	fma.rn.f64 	%fd30, %fd17, %fd17, %fd30;
	add.s32 	%r67, %r67, 1;
	setp.ne.s32 	%p24, %r67, 100;
	@%p24 bra 	$L__BB0_11;
	div.rn.f64 	%fd9, %fd32, 0d4059000000000000;
	div.rn.f64 	%fd10, %fd30, 0d4059000000000000;
	cvt.u64.u32 	%rd57, %r8;
	cvt.u64.u32 	%rd58, %r6;
	cvt.u64.u32 	%rd59, %r4;
	cvt.u64.u32 	%rd60, %r3;
	add.s64 	%rd61, %rd57, %rd59;
	mad.lo.s64 	%rd62, %rd61, %rd58, %rd60;
	cvt.u64.u32 	%rd63, %r9;
	mul.lo.s64 	%rd64, %rd62, %rd63;
	cvt.u64.u32 	%rd65, %r13;
	neg.s64 	%rd66, %rd65;
	setp.ne.s64 	%p25, %rd64, %rd66;
	@%p25 bra 	$L__BB0_37;
	div.rn.f64 	%fd18, %fd33, 0d4059000000000000;
	div.rn.f64 	%fd19, %fd31, 0d4059000000000000;
	add.u64 	%rd67, %SP, 0;
	add.u64 	%rd68, %SPL, 0;
	mul.f64 	%fd20, %fd19, %fd19;
	sub.f64 	%fd21, %fd10, %fd20;
	sqrt.rn.f64 	%fd22, %fd21;
	mul.f64 	%fd23, %fd18, %fd18;
	sub.f64 	%fd24, %fd9, %fd23;
	sqrt.rn.f64 	%fd25, %fd24;
	mul.f64 	%fd26, %fd18, 0d412E848000000000;
	mul.f64 	%fd27, %fd25, 0d412E848000000000;
	div.rn.f64 	%fd28, %fd19, 0d412E848000000000;
	div.rn.f64 	%fd29, %fd22, 0d412E848000000000;
	st.local.u32 	[%rd68], %r17;
	st.local.f64 	[%rd68+8], %fd26;
	st.local.f64 	[%rd68+16], %fd27;
	st.local.f64 	[%rd68+24], %fd28;
	st.local.f64 	[%rd68+32], %fd29;
	mov.u64 	%rd69, $str$2;
	cvta.global.u64 	%rd70, %rd69;
	{ // callseq 3, 0
	.param .b64 param0;
	st.param.b64 	[param0], %rd70;
	.param .b64 param1;
	st.param.b64 	[param1], %rd67;
	.param .b32 retval0;
	call.uni (retval0), 
	vprintf, 
	(
	param0, 
	param1
	);
	ld.param.b32 	%r54, [retval0];
	} // callseq 3
$L__BB0_37:
	ld.volatile.global.u64 	%rd71, [globalBufferData];
	setp.ne.s64 	%p26, %rd71, 0;
	@%p26 bra 	$L__BB0_39;
	mov.u64 	%rd72, $str;
	cvta.global.u64 	%rd73, %rd72;
	mov.u64 	%rd74, $str$1;
	cvta.global.u64 	%rd75, %rd74;
	mov.u64 	%rd76, __unnamed_1;
	cvta.global.u64 	%rd77, %rd76;
	{ // callseq 4, 0
	.param .b64 param0;
	st.param.b64 	[param0], %rd73;
	.param .b64 param1;
	st.param.b64 	[param1], %rd75;
	.param .b32 param2;
	st.param.b32 	[param2], 112;
	.param .b64 param3;
	st.param.b64 	[param3], %rd77;
	.param .b64 param4;
	st.param.b64 	[param4], 1;
	call.uni 
	__assertfail, 
	(
	param0, 
	param1, 
	param2, 
	param3, 
	param4
	);
	} // callseq 4
$L__BB0_39:
	setp.ne.s64 	%p27, %rd1, 0;
	@%p27 bra 	$L__BB0_41;
	// begin inline asm
	trap;
	// end inline asm
$L__BB0_41:
	setp.ne.s32 	%p28, %r15, 0;
	barrier.sync 	0;
	@%p28 bra 	$L__BB0_44;
	mul.lo.s32 	%r58, %r6, %r7;
	mov.u32 	%r59, %nctaid.z;
	mul.lo.s32 	%r60, %r58, %r59;
	add.s32 	%r61, %r3, %r4;
	neg.s32 	%r62, %r5;
	setp.eq.s32 	%p29, %r61, %r62;
	sub.s32 	%r63, -2147483647, %r60;
	selp.b32 	%r57, %r63, 1, %p29;
	// begin inline asm
	atom.add.release.gpu.u32 %r56,[%rd2],%r57;
	// end inline asm
$L__BB0_43:
	// begin inline asm
	ld.acquire.gpu.u32 %r64,[%rd2];
	// end inline asm
	xor.b32  	%r65, %r64, %r56;
	setp.gt.s32 	%p30, %r65, -1;
	@%p30 bra 	$L__BB0_43;
$L__BB0_44:
	setp.ne.s32 	%p31, %r14, 0;
	barrier.sync 	0;
	@%p31 bra 	$L__BB0_46;
	ld.volatile.global.u64 	%rd80, [globalBufferData];
	{ // callseq 5, 0
	.param .b64 param0;
	st.param.b64 	[param0], %rd80;
	call.uni 
	free, 
	(
	param0
	);
	} // callseq 5
$L__BB0_46:
	ret;

}


// ===== COMPILED SASS (sm_100) =====

	.target	sm_100

	.elftype	@"ET_EXEC"


//--------------------- .note.nv.tkinfo           --------------------------
	.section	.note.nv.tkinfo,"",@"SHT_NOTE"
	.sectionflags	@"SHF_NOTE_NV_TKINFO"
	.tkinfo
        /*0018*/ 	.word	0x00000002
        /*0030*/ 	.string	""
        /*0030*/ 	.string	"ptxas"
        /*0030*/ 	.string	"Cuda compilation tools, release 13.0, V13.0.88"
        /*0030*/ 	.string	"Build cuda_13.0.r13.0/compiler.36424714_0"
        /*0030*/ 	.string	"-arch sm_100 -m 64 "



//--------------------- .note.nv.cuinfo           --------------------------
	.section	.note.nv.cuinfo,"",@"SHT_NOTE"
	.sectionflags	@"SHF_NOTE_NV_CUINFO"
        /*0018*/ 	.short	0x0002
        /*001a*/ 	.short	0x0064
        /*001c*/ 	.short	0x0082
	.zero		2


//--------------------- .nv.info                  --------------------------
	.section	.nv.info,"",@"SHT_CUDA_INFO"
	.align	4


	//----- nvinfo : EIATTR_REGCOUNT
	.align		4
        /*0000*/ 	.byte	0x04, 0x2f
        /*0002*/ 	.short	(.L_7 - .L_6)
	.align		4
.L_6:
        /*0004*/ 	.word	index@(_Z21kernelBenchmarkDevicemPcS_i)
        /*0008*/ 	.word	0x0000002d


	//----- nvinfo : EIATTR_FRAME_SIZE
	.align		4
.L_7:
        /*000c*/ 	.byte	0x04, 0x11
        /*000e*/ 	.short	(.L_9 - .L_8)
	.align		4
.L_8:
        /*0010*/ 	.word	index@($__internal_1_$__cuda_sm20_dsqrt_rn_f64_mediumpath_v1)
        /*0014*/ 	.word	0x00000028


	//----- nvinfo : EIATTR_FRAME_SIZE
	.align		4
.L_9:
        /*0018*/ 	.byte	0x04, 0x11
        /*001a*/ 	.short	(.L_11 - .L_10)
	.align		4
.L_10:
        /*001c*/ 	.word	index@($__internal_0_$__cuda_sm20_div_rn_f64_full)
        /*0020*/ 	.word	0x00000028


	//----- nvinfo : EIATTR_FRAME_SIZE
	.align		4
.L_11:
        /*0024*/ 	.byte	0x04, 0x11
        /*0026*/ 	.short	(.L_13 - .L_12)
	.align		4
.L_12:
        /*0028*/ 	.word	index@(_Z21kernelBenchmarkDevicemPcS_i)
        /*002c*/ 	.word	0x00000028


	//----- nvinfo : EIATTR_MIN_STACK_SIZE
	.align		4
.L_13:
        /*0030*/ 	.byte	0x04, 0x12
        /*0032*/ 	.short	(.L_15 - .L_14)
	.align		4
.L_14:
        /*0034*/ 	.word	index@(_Z21kernelBenchmarkDevicemPcS_i)
        /*0038*/ 	.word	0x00000028
.L_15:


//--------------------- .nv.compat                --------------------------
	.section	.nv.compat,"",@"SHT_CUDA_COMPAT_INFO"
	.align	4
        /*0000*/ 	.byte	0x02, 0x09, 0x00, 0x00, 0x02, 0x02, 0x01, 0x00, 0x02, 0x05, 0x05, 0x00, 0x03, 0x07, 0x01, 0x01
        /*0010*/ 	.byte	0x02, 0x03, 0x00, 0x00, 0x02, 0x06, 0x01, 0x00, 0x04, 0x0b, 0x08, 0x00, 0x01, 0x00, 0x00, 0x00
        /*0020*/ 	.byte	0x00, 0x00, 0x00, 0x00


//--------------------- .nv.info._Z21kernelBenchmarkDevicemPcS_i --------------------------
	.section	.nv.info._Z21kernelBenchmarkDevicemPcS_i,"",@"SHT_CUDA_INFO"
	.sectionflags	@""
	.align	4


	//----- nvinfo : EIATTR_CUDA_API_VERSION
	.align		4
        /*0000*/ 	.byte	0x04, 0x37
        /*0002*/ 	.short	(.L_17 - .L_16)
.L_16:
        /*0004*/ 	.word	0x00000082


	//----- nvinfo : EIATTR_KPARAM_INFO
	.align		4
.L_17:
        /*0008*/ 	.byte	0x04, 0x17
        /*000a*/ 	.short	(.L_19 - .L_18)
.L_18:
        /*000c*/ 	.word	0x00000000
        /*0010*/ 	.short	0x0003
        /*0012*/ 	.short	0x0018
        /*0014*/ 	.byte	0x00, 0xf0, 0x11, 0x00


	//----- nvinfo : EIATTR_KPARAM_INFO
	.align		4
.L_19:
        /*0018*/ 	.byte	0x04, 0x17
        /*001a*/ 	.short	(.L_21 - .L_20)
.L_20:
        /*001c*/ 	.word	0x00000000
        /*0020*/ 	.short	0x0002
        /*0022*/ 	.short	0x0010
        /*0024*/ 	.byte	0x00, 0xf5, 0x21, 0x00


	//----- nvinfo : EIATTR_KPARAM_INFO
	.align		4
.L_21:
        /*0028*/ 	.byte	0x04, 0x17
        /*002a*/ 	.short	(.L_23 - .L_22)
.L_22:
        /*002c*/ 	.word	0x00000000
        /*0030*/ 	.short	0x0001
        /*0032*/ 	.short	0x0008
        /*0034*/ 	.byte	0x00, 0xf5, 0x21, 0x00


	//----- nvinfo : EIATTR_KPARAM_INFO
	.align		4
.L_23:
        /*0038*/ 	.byte	0x04, 0x17
        /*003a*/ 	.short	(.L_25 - .L_24)
.L_24:
        /*003c*/ 	.word	0x00000000
        /*0040*/ 	.short	0x0000
        /*0042*/ 	.short	0x0000
        /*0044*/ 	.byte	0x00, 0xf0, 0x21, 0x00


	//----- nvinfo : EIATTR_SPARSE_MMA_MASK
	.align		4
.L_25:
        /*0048*/ 	.byte	0x03, 0x50
        /*004a*/ 	.short	0x0000


	//----- nvinfo : EIATTR_MAXREG_COUNT
	.align		4
        /*004c*/ 	.byte	0x03, 0x1b
        /*004e*/ 	.short	0x00ff


	//----- nvinfo : EIATTR_NUM_BARRIERS
	.align		4
        /*0050*/ 	.byte	0x02, 0x4c
        /*0052*/ 	.byte	0x01
	.zero		1


	//----- nvinfo : EIATTR_EXTERNS
	.align		4
        /*0054*/ 	.byte	0x04, 0x0f
        /*0056*/ 	.short	(.L_27 - .L_26)


	//   ....[0]....
	.align		4
.L_26:
        /*0058*/ 	.word	index@(malloc)


	//   ....[1]....
	.align		4
        /*005c*/ 	.word	index@(vprintf)


	//   ....[2]....
	.align		4
        /*0060*/ 	.word	index@(free)


	//   ....[3]....
	.align		4
        /*0064*/ 	.word	index@(__assertfail)


	//----- nvinfo : EIATTR_MERCURY_ISA_VERSION
	.align		4
.L_27:
        /*0068*/ 	.byte	0x03, 0x5f
        /*006a*/ 	.short	0x0101


	//----- nvinfo : EIATTR_INT_WARP_WIDE_INSTR_OFFSETS
	.align		4
        /*006c*/ 	.byte	0x04, 0x31
        /*006e*/ 	.short	(.L_29 - .L_28)


	//   ....[0]....
.L_28:
        /*0070*/ 	.word	0x00000540


	//   ....[1]....
        /*0074*/ 	.word	0x000006c0


	//   ....[2]....
        /*0078*/ 	.word	0x000028c0


	//   ....[3]....
        /*007c*/ 	.word	0x00002a40


	//----- nvinfo : EIATTR_COOP_GROUP_MASK_REGIDS
	.align		4
.L_29:
        /*0080*/ 	.byte	0x04, 0x29
        /*0082*/ 	.short	(.L_31 - .L_30)


	//   ....[0]....
.L_30:
        /*0084*/ 	.word	0xffffffff


	//   ....[1]....
        /*0088*/ 	.word	0xffffffff


	//   ....[2]....
        /*008c*/ 	.word	0xffffffff


	//   ....[3]....
        /*0090*/ 	.word	0xffffffff


	//   ....[4]....
        /*0094*/ 	.word	0x0500000f


	//   ....[5]....
        /*0098*/ 	.word	0x0500000f


	//   ....[6]....
        /*009c*/ 	.word	0x0500000f


	//   ....[7]....
        /*00a0*/ 	.word	0x0500000f


	//----- nvinfo : EIATTR_COOP_GROUP_INSTR_OFFSETS
	.align		4
.L_31:
        /*00a4*/ 	.byte	0x04, 0x28
        /*00a6*/ 	.short	(.L_33 - .L_32)


	//   ....[0]....
.L_32:
        /*00a8*/ 	.word	0x000004d0


	//   ....[1]....
        /*00ac*/ 	.word	0x00000770


	//   ....[2]....
        /*00b0*/ 	.word	0x00002860


	//   ....[3]....
        /*00b4*/ 	.word	0x00002af0


	//   ....[4]....
        /*00b8*/ 	.word	0x00002be0


	//   ....[5]....
        /*00bc*/ 	.word	0x00002c90


	//   ....[6]....
        /*00c0*/ 	.word	0x00002d50


	//   ....[7]....
        /*00c4*/ 	.word	0x00002e10


	//----- nvinfo : EIATTR_VRC_CTA_INIT_COUNT
	.align		4
.L_33:
        /*00c8*/ 	.byte	0x02, 0x4a
	.zero		1
	.zero		1


	//----- nvinfo : EIATTR_SYSCALL_OFFSETS
	.align		4
        /*00cc*/ 	.byte	0x04, 0x46
        /*00ce*/ 	.short	(.L_35 - .L_34)


	//   ....[0]....
.L_34:
        /*00d0*/ 	.word	0x000002d0


	//   ....[1]....
        /*00d4*/ 	.word	0x00000430


	//   ....[2]....
        /*00d8*/ 	.word	0x000008c0


	//   ....[3]....
        /*00dc*/ 	.word	0x00002680


	//   ....[4]....
        /*00e0*/ 	.word	0x000027e0


	//   ....[5]....
        /*00e4*/ 	.word	0x00002b60


	//----- nvinfo : EIATTR_EXIT_INSTR_OFFSETS
	.align		4
.L_35:
        /*00e8*/ 	.byte	0x04, 0x1c
        /*00ea*/ 	.short	(.L_37 - .L_36)


	//   ....[0]....
.L_36:
        /*00ec*/ 	.word	0x00002b00


	//   ....[1]....
        /*00f0*/ 	.word	0x00002b70


	//----- nvinfo : EIATTR_CRS_STACK_SIZE
	.align		4
.L_37:
        /*00f4*/ 	.byte	0x04, 0x1e
        /*00f6*/ 	.short	(.L_39 - .L_38)
.L_38:
        /*00f8*/ 	.word	0x00000000


	//----- nvinfo : EIATTR_CBANK_PARAM_SIZE
	.align		4
.L_39:
        /*00fc*/ 	.byte	0x03, 0x19
        /*00fe*/ 	.short	0x001c


	//----- nvinfo : EIATTR_PARAM_CBANK
	.align		4
        /*0100*/ 	.byte	0x04, 0x0a
        /*0102*/ 	.short	(.L_41 - .L_40)
	.align		4
.L_40:
        /*0104*/ 	.word	index@(.nv.constant0._Z21kernelBenchmarkDevicemPcS_i)
        /*0108*/ 	.short	0x0380
        /*010a*/ 	.short	0x001c


	//----- nvinfo : EIATTR_SW_WAR
	.align		4
.L_41:
        /*010c*/ 	.byte	0x04, 0x36
        /*010e*/ 	.short	(.L_43 - .L_42)
.L_42:
        /*0110*/ 	.word	0x00000008
.L_43:


//--------------------- .nv.callgraph             --------------------------
	.section	.nv.callgraph,"",@"SHT_CUDA_CALLGRAPH"
	.align	4
	.sectionentsize	8
	.align		4
        /*0000*/ 	.word	0x00000000
	.align		4
        /*0004*/ 	.word	0xffffffff
	.align		4
        /*0008*/ 	.word	index@(_Z21kernelBenchmarkDevicemPcS_i)
	.align		4
        /*000c*/ 	.word	index@(free)
	.align		4
        /*0010*/ 	.word	index@(_Z21kernelBenchmarkDevicemPcS_i)
	.align		4
        /*0014*/ 	.word	index@(vprintf)
	.align		4
        /*0018*/ 	.word	index@(_Z21kernelBenchmarkDevicemPcS_i)
	.align		4
        /*001c*/ 	.word	index@(__assertfail)
	.align		4
        /*0020*/ 	.word	index@(_Z21kernelBenchmarkDevicemPcS_i)
	.align		4
        /*0024*/ 	.word	index@(malloc)
	.align		4
        /*0028*/ 	.word	0x00000000
	.align		4
        /*002c*/ 	.word	0xfffffffe
	.align		4
        /*0030*/ 	.word	0x00000000
	.align		4
        /*0034*/ 	.word	0xfffffffd
	.align		4
        /*0038*/ 	.word	0x00000000
	.align		4
        /*003c*/ 	.word	0xfffffffc


//--------------------- .nv.constant4             --------------------------
	.section	.nv.constant4,"a",@progbits
	.align	8
	.align		8
.nv.constant4:
        /*0000*/ 	.dword	malloc
	.align		8
        /*0008*/ 	.dword	vprintf
	.align		8
        /*0010*/ 	.dword	free
	.align		8
        /*0018*/ 	.dword	__assertfail
	.align		8
        /*0020*/ 	.dword	globalBufferData
	.align		8
        /*0028*/ 	.dword	globalBufferOwner
	.align		8
        /*0030*/ 	.dword	__unnamed_1
	.align		8
        /*0038*/ 	.dword	$str
	.align		8
        /*0040*/ 	.dword	$str$1
	.align		8
        /*0048*/ 	.dword	$str$2


//--------------------- .text._Z21kernelBenchmarkDevicemPcS_i --------------------------
	.section	.text._Z21kernelBenchmarkDevicemPcS_i,"ax",@progbits
	.align	128
        .global         _Z21kernelBenchmarkDevicemPcS_i
        .type           _Z21kernelBenchmarkDevicemPcS_i,@function
        .size           _Z21kernelBenchmarkDevicemPcS_i,(.L_x_84 - _Z21kernelBenchmarkDevicemPcS_i)
        .other          _Z21kernelBenchmarkDevicemPcS_i,@"STO_CUDA_ENTRY STV_DEFAULT"
_Z21kernelBenchmarkDevicemPcS_i:
.text._Z21kernelBenchmarkDevicemPcS_i:
[----:B------:R-:W0:Y:S01]  /*0000*/  LDC R1, c[0x0][0x37c] ;  /* 0x0000df00ff017b82 */ /* 0x000e220000000800 */
[----:B------:R-:W1:Y:S07]  /*0010*/  S2R R22, SR_TID.Y ;  /* 0x0000000000167919 */ /* 0x000e6e0000002200 */
[----:B------:R-:W2:Y:S01]  /*0020*/  S2UR UR44, SR_CTAID.Z ;  /* 0x00000000002c79c3 */ /* 0x000ea20000002700 */
[----:B------:R-:W3:Y:S01]  /*0030*/  LDCU UR7, c[0x0][0x2fc] ;  /* 0x00005f80ff0777ac */ /* 0x000ee20008000800 */
[----:B0-----:R-:W-:Y:S01]  /*0040*/  VIADD R1, R1, 0xffffffd8 ;  /* 0xffffffd801017836 */ /* 0x001fe20000000000 */
[----:B------:R-:W1:Y:S01]  /*0050*/  S2R R27, SR_TID.Z ;  /* 0x00000000001b7919 */ /* 0x000e620000002300 */
[----:B------:R-:W-:Y:S01]  /*0060*/  BSSY.RECONVERGENT B6, `(.L_x_0) ;  /* 0x000003e000067945 */ /* 0x000fe20003800200 */
[----:B------:R-:W0:Y:S01]  /*0070*/  LDCU UR43, c[0x0][0x370] ;  /* 0x00006e00ff2b77ac */ /* 0x000e220008000800 */
[----:B------:R-:W4:Y:S02]  /*0080*/  S2R R25, SR_TID.X ;  /* 0x0000000000197919 */ /* 0x000f240000002100 */
[----:B------:R-:W5:Y:S01]  /*0090*/  S2UR UR42, SR_CTAID.Y ;  /* 0x00000000002a79c3 */ /* 0x000f620000002600 */
[----:B------:R-:W2:Y:S01]  /*00a0*/  LDCU UR41, c[0x0][0x374] ;  /* 0x00006e80ff2977ac */ /* 0x000ea20008000800 */
[----:B------:R-:W3:Y:S06]  /*00b0*/  LDCU UR8, c[0x0][0x360] ;  /* 0x00006c00ff0877ac */ /* 0x000eec0008000800 */
[----:B------:R-:W0:Y:S01]  /*00c0*/  S2UR UR38, SR_CTAID.X ;  /* 0x00000000002679c3 */ /* 0x000e220000002500 */
[----:B------:R-:W1:Y:S01]  /*00d0*/  LDCU UR9, c[0x0][0x364] ;  /* 0x00006c80ff0977ac */ /* 0x000e620008000800 */
[----:B------:R-:W3:Y:S06]  /*00e0*/  LDCU UR6, c[0x0][0x2f8] ;  /* 0x00005f00ff0677ac */ /* 0x000eec0008000800 */
[----:B------:R-:W4:Y:S01]  /*00f0*/  LDC R23, c[0x0][0x368] ;  /* 0x0000da00ff177b82 */ /* 0x000f220000000800 */
[----:B------:R-:W0:Y:S01]  /*0100*/  LDCU.64 UR36, c[0x0][0x358] ;  /* 0x00006b00ff2477ac */ /* 0x000e220008000a00 */
[----:B--2---:R-:W-:Y:S01]  /*0110*/  UIMAD UR40, UR44, UR41, URZ ;  /* 0x000000292c2872a4 */ /* 0x004fe2000f8e02ff */
[----:B------:R-:W-:-:S05]  /*0120*/  CS2R.32 R24, SR_CgaSize ;  /* 0x0000000000187805 */ /* 0x000fca0000008a00 */
[----:B------:R-:W-:-:S05]  /*0130*/  IMAD R24, R24, -0xa0, RZ ;  /* 0xffffff6018187824 */ /* 0x000fca00078e02ff */
[----:B------:R-:W-:-:S14]  /*0140*/  R2UR UR39, R24 ;  /* 0x00000000182772ca */ /* 0x000fdc00000e0000 */
[----:B------:R-:W2:Y:S01]  /*0150*/  LDCU UR39, c[0x0][UR39+0x258] ;  /* 0x00004b00272777ac */ /* 0x000ea20008000800 */
[----:B-----5:R-:W-:Y:S01]  /*0160*/  UIADD3 UR4, UPT, UPT, UR40, UR42, URZ ;  /* 0x0000002a28047290 */ /* 0x020fe2000fffe0ff */
[----:B-1----:R-:W-:Y:S01]  /*0170*/  IMAD R24, R27, UR9, R22 ;  /* 0x000000091b187c24 */ /* 0x002fe2000f8e0216 */
[----:B---3--:R-:W-:Y:S01]  /*0180*/  UIMAD UR5, UR8, UR9, URZ ;  /* 0x00000009080572a4 */ /* 0x008fe2000f8e02ff */
[----:B------:R-:W-:Y:S01]  /*0190*/  IADD3 R16, P1, PT, R1, UR6, RZ ;  /* 0x0000000601107c10 */ /* 0x000fe2000ff3e0ff */
[----:B0-----:R-:W-:Y:S01]  /*01a0*/  UIMAD UR4, UR4, UR43, UR38 ;  /* 0x0000002b040472a4 */ /* 0x001fe2000f8e0226 */
[----:B----4-:R-:W-:Y:S01]  /*01b0*/  IMAD R24, R24, UR8, R25 ;  /* 0x0000000818187c24 */ /* 0x010fe2000f8e0219 */
[----:B------:R-:W-:-:S05]  /*01c0*/  CS2R.32 R17, SR_CgaSize ;  /* 0x0000000000117805 */ /* 0x000fca0000008a00 */
[----:B------:R-:W-:-:S05]  /*01d0*/  IMAD R17, R17, -0xa0, RZ ;  /* 0xffffff6011117824 */ /* 0x000fca00078e02ff */
[----:B------:R-:W-:-:S14]  /*01e0*/  R2UR UR45, R17 ;  /* 0x00000000112d72ca */ /* 0x000fdc00000e0000 */
[----:B------:R-:W0:Y:S01]  /*01f0*/  LDCU UR45, c[0x0][UR45+0x254] ;  /* 0x00004a802d2d77ac */ /* 0x000e220008000800 */
[----:B------:R-:W-:Y:S02]  /*0200*/  IMAD.X R2, RZ, RZ, UR7, P1 ;  /* 0x00000007ff027e24 */ /* 0x000fe400088e06ff */
[----:B------:R-:W-:-:S04]  /*0210*/  IMAD R23, R23, UR5, RZ ;  /* 0x0000000517177c24 */ /* 0x000fc8000f8e02ff */
[----:B------:R-:W-:-:S05]  /*0220*/  IMAD R17, R23, UR4, R24 ;  /* 0x0000000417117c24 */ /* 0x000fca000f8e0218 */
[----:B------:R-:W-:-:S13]  /*0230*/  ISETP.NE.AND P0, PT, R17, RZ, PT ;  /* 0x000000ff1100720c */ /* 0x000fda0003f05270 */
[----:B0-2---:R-:W-:Y:S05]  /*0240*/  @P0 BRA `(.L_x_1) ;  /* 0x00000000007c0947 */ /* 0x005fea0003800000 */
[----:B------:R-:W0:Y:S01]  /*0250*/  LDC.64 R6, c[0x4][0x28] ;  /* 0x01000a00ff067b82 */ /* 0x000e220000000a00 */
[----:B------:R-:W-:Y:S01]  /*0260*/  MOV R0, 0x0 ;  /* 0x0000000000007802 */ /* 0x000fe20000000f00 */
[----:B------:R-:W1:Y:S06]  /*0270*/  LDCU.64 UR4, c[0x0][0x380] ;  /* 0x00007000ff0477ac */ /* 0x000e6c0008000a00 */
[----:B------:R2:W3:Y:S01]  /*0280*/  LDC.64 R8, c[0x4][R0] ;  /* 0x0100000000087b82 */ /* 0x0004e20000000a00 */
[----:B-1----:R-:W-:Y:S02]  /*0290*/  IMAD.U32 R4, RZ, RZ, UR4 ;  /* 0x00000004ff047e24 */ /* 0x002fe4000f8e00ff */
[----:B------:R-:W-:Y:S01]  /*02a0*/  IMAD.U32 R5, RZ, RZ, UR5 ;  /* 0x00000005ff057e24 */ /* 0x000fe2000f8e00ff */
[----:B0-----:R2:W-:Y:S06]  /*02b0*/  STG.E.STRONG.SYS desc[UR36][R6.64], RZ ;  /* 0x000000ff06007986 */ /* 0x0015ec000c115924 */
[----:B------:R-:W-:-:S07]  /*02c0*/  LEPC R20, `(.L_x_2) ;  /* 0x000000001014794e */ /* 0x000fce0000000000 */
[----:B--23--:R-:W-:Y:S05]  /*02d0*/  CALL.ABS.NOINC R8 ;  /* 0x0000000008007343 */ /* 0x00cfea0003c00000 */
.L_x_2:
[----:B------:R-:W0:Y:S02]  /*02e0*/  LDC.64 R6, c[0x4][0x20] ;  /* 0x01000800ff067b82 */ /* 0x000e240000000a00 */
[----:B0-----:R0:W-:Y:S04]  /*02f0*/  STG.E.64.STRONG.SYS desc[UR36][R6.64], R4 ;  /* 0x0000000406007986 */ /* 0x0011e8000c115b24 */
[----:B------:R-:W2:Y:S02]  /*0300*/  LDG.E.64.STRONG.SYS R8, desc[UR36][R6.64] ;  /* 0x0000002406087981 */ /* 0x000ea4000c1f5b00 */
[----:B--2---:R-:W-:-:S04]  /*0310*/  ISETP.NE.U32.AND P0, PT, R8, RZ, PT ;  /* 0x000000ff0800720c */ /* 0x004fc80003f05070 */
[----:B------:R-:W-:-:S13]  /*0320*/  ISETP.NE.AND.EX P0, PT, R9, RZ, PT, P0 ;  /* 0x000000ff0900720c */ /* 0x000fda0003f05300 */
[----:B0-----:R-:W-:Y:S05]  /*0330*/  @P0 BRA `(.L_x_1) ;  /* 0x0000000000400947 */ /* 0x001fea0003800000 */
[----:B------:R-:W-:Y:S01]  /*0340*/  MOV R0, 0x18 ;  /* 0x0000001800007802 */ /* 0x000fe20000000f00 */
[----:B------:R-:W0:Y:S01]  /*0350*/  LDCU.64 UR4, c[0x4][0x38] ;  /* 0x01000700ff0477ac */ /* 0x000e220008000a00 */
[----:B------:R-:W-:Y:S02]  /*0360*/  HFMA2 R12, -RZ, RZ, 0, 5.9604644775390625e-08 ;  /* 0x00000001ff0c7431 */ /* 0x000fe400000001ff */
[----:B------:R-:W-:Y:S01]  /*0370*/  IMAD.MOV.U32 R8, RZ, RZ, 0x37 ;  /* 0x00000037ff087424 */ /* 0x000fe200078e00ff */
[----:B------:R1:W2:Y:S01]  /*0380*/  LDC.64 R14, c[0x4][R0] ;  /* 0x01000000000e7b82 */ /* 0x0002a20000000a00 */
[----:B------:R-:W3:Y:S01]  /*0390*/  LDCU.64 UR6, c[0x4][0x40] ;  /* 0x01000800ff0677ac */ /* 0x000ee20008000a00 */
[----:B------:R-:W-:Y:S01]  /*03a0*/  IMAD.MOV.U32 R13, RZ, RZ, RZ ;  /* 0x000000ffff0d7224 */ /* 0x000fe200078e00ff */
[----:B------:R-:W4:Y:S01]  /*03b0*/  LDCU.64 UR8, c[0x4][0x30] ;  /* 0x01000600ff0877ac */ /* 0x000f220008000a00 */
[----:B0-----:R-:W-:Y:S01]  /*03c0*/  IMAD.U32 R4, RZ, RZ, UR4 ;  /* 0x00000004ff047e24 */ /* 0x001fe2000f8e00ff */
[----:B------:R-:W-:Y:S01]  /*03d0*/  MOV R5, UR5 ;  /* 0x0000000500057c02 */ /* 0x000fe20008000f00 */
[----:B---3--:R-:W-:-:S02]  /*03e0*/  IMAD.U32 R6, RZ, RZ, UR6 ;  /* 0x00000006ff067e24 */ /* 0x008fc4000f8e00ff */
[----:B------:R-:W-:Y:S02]  /*03f0*/  IMAD.U32 R7, RZ, RZ, UR7 ;  /* 0x00000007ff077e24 */ /* 0x000fe4000f8e00ff */
[----:B----4-:R-:W-:Y:S02]  /*0400*/  IMAD.U32 R10, RZ, RZ, UR8 ;  /* 0x00000008ff0a7e24 */ /* 0x010fe4000f8e00ff */
[----:B-1----:R-:W-:-:S07]  /*0410*/  IMAD.U32 R11, RZ, RZ, UR9 ;  /* 0x00000009ff0b7e24 */ /* 0x002fce000f8e00ff */
[----:B------:R-:W-:-:S07]  /*0420*/  LEPC R20, `(.L_x_1) ;  /* 0x000000001014794e */ /* 0x000fce0000000000 */
[----:B--2---:R-:W-:Y:S05]  /*0430*/  CALL.ABS.NOINC R14 ;  /* 0x000000000e007343 */ /* 0x004fea0003c00000 */
.L_x_1:
[----:B------:R-:W-:Y:S05]  /*0440*/  BSYNC.RECONVERGENT B6 ;  /* 0x0000000000067941 */ /* 0x000fea0003800200 */
.L_x_0:
[----:B------:R-:W-:Y:S02]  /*0450*/  UISETP.NE.U32.AND UP0, UPT, UR39, URZ, UPT ;  /* 0x000000ff2700728c */ /* 0x000fe4000bf05070 */
[----:B------:R-:W-:Y:S02]  /*0460*/  IMAD.U32 R18, RZ, RZ, UR39 ;  /* 0x00000027ff127e24 */ /* 0x000fe4000f8e00ff */
[----:B------:R-:W-:Y:S01]  /*0470*/  IMAD.U32 R19, RZ, RZ, UR45 ;  /* 0x0000002dff137e24 */ /* 0x000fe2000f8e00ff */
[----:B------:R-:W-:-:S09]  /*0480*/  UISETP.NE.AND.EX UP0, UPT, UR45, URZ, UPT, UP0 ;  /* 0x000000ff2d00728c */ /* 0x000fd2000bf05300 */
[----:B------:R-:W-:Y:S05]  /*0490*/  BRA.U UP0, `(.L_x_3) ;  /* 0x0000000100047547 */ /* 0x000fea000b800000 */
[----:B------:R-:W-:Y:S05]  /*04a0*/  BPT.TRAP 0x1 ;  /* 0x000000040000795c */ /* 0x000fea0000300000 */
.L_x_3:
[----:B------:R-:W-:-:S03]  /*04b0*/  UMOV UR4, 0xffffffff ;  /* 0xffffffff00047882 */ /* 0x000fc60000000000 */
[----:B------:R-:W-:Y:S05]  /*04c0*/  BRA.DIV UR4, `(.L_x_4) ;  /* 0x0000002604ac7947 */ /* 0x000fea000b800000 */
[----:B------:R-:W-:Y:S06]  /*04d0*/  BAR.SYNC.DEFER_BLOCKING 0x0 ;  /* 0x0000000000007b1d */ /* 0x000fec0000010000 */
.L_x_63:
[----:B------:R-:W-:Y:S01]  /*04e0*/  IMAD.IADD R22, R25, 0x1, R22 ;  /* 0x0000000119167824 */ /* 0x000fe200078e0216 */
[----:B------:R-:W-:Y:S04]  /*04f0*/  BSSY B0, `(.L_x_5) ;  /* 0x0000025000007945 */ /* 0x000fe80003800000 */
[----:B------:R-:W-:-:S13]  /*0500*/  LOP3.LUT P0, R22, R22, RZ, R27, 0xfa, !PT ;  /* 0x000000ff16167212 */ /* 0x000fda000780fa1b */
[----:B------:R-:W-:Y:S05]  /*0510*/  @P0 BRA `(.L_x_6) ;  /* 0x0000000000880947 */ /* 0x000fea0003800000 */
[----:B------:R-:W0:Y:S01]  /*0520*/  S2R R3, SR_LANEID ;  /* 0x0000000000037919 */ /* 0x000e220000000000 */
[----:B------:R-:W1:Y:S01]  /*0530*/  LDCU UR4, c[0x0][0x378] ;  /* 0x00006f00ff0477ac */ /* 0x000e620008000800 */
[----:B------:R-:W-:Y:S01]  /*0540*/  VOTEU.ANY UR7, UPT, PT ;  /* 0x0000000000077886 */ /* 0x000fe200038e0100 */
[----:B------:R-:W-:Y:S01]  /*0550*/  UIADD3 UR5, UPT, UPT, URZ, -UR43, URZ ;  /* 0x8000002bff057290 */ /* 0x000fe2000fffe0ff */
[----:B------:R-:W0:Y:S01]  /*0560*/  FLO.U32 R4, UR7 ;  /* 0x0000000700047d00 */ /* 0x000e2200080e0000 */
[----:B------:R-:W-:Y:S02]  /*0570*/  UIADD3 UR6, UPT, UPT, UR38, UR42, URZ ;  /* 0x0000002a26067290 */ /* 0x000fe4000fffe0ff */
[----:B------:R-:W-:Y:S02]  /*0580*/  UIADD3 UR8, UPT, UPT, -UR44, URZ, URZ ;  /* 0x000000ff2c087290 */ /* 0x000fe4000fffe1ff */
[----:B------:R-:W-:Y:S02]  /*0590*/  UIMAD UR5, UR5, UR41, URZ ;  /* 0x00000029050572a4 */ /* 0x000fe4000f8e02ff */
[----:B------:R-:W-:Y:S01]  /*05a0*/  UISETP.NE.AND UP0, UPT, UR6, UR8, UPT ;  /* 0x000000080600728c */ /* 0x000fe2000bf05270 */
[----:B------:R-:W2:Y:S01]  /*05b0*/  POPC R0, UR7 ;  /* 0x0000000700007d09 */ /* 0x000ea20008000000 */
[----:B-1----:R-:W-:-:S04]  /*05c0*/  UIMAD UR4, UR4, UR5, -0x7fffffff ;  /* 0x80000001040474a4 */ /* 0x002fc8000f8e0205 */
[----:B------:R-:W-:Y:S01]  /*05d0*/  USEL UR4, UR4, 0x1, !UP0 ;  /* 0x0000000104047887 */ /* 0x000fe2000c000000 */
[----:B0-----:R-:W-:-:S05]  /*05e0*/  ISETP.EQ.U32.AND P0, PT, R4, R3, PT ;  /* 0x000000030400720c */ /* 0x001fca0003f02070 */
[----:B--2---:R-:W-:-:S08]  /*05f0*/  IMAD R3, R0, UR4, RZ ;  /* 0x0000000400037c24 */ /* 0x004fd0000f8e02ff */
[----:B------:R-:W-:Y:S01]  /*0600*/  @!PT LDS RZ, [RZ] ;  /* 0x00000000fffff984 */ /* 0x000fe20000000800 */
[----:B------:R-:W-:Y:S01]  /*0610*/  @!PT LDS RZ, [RZ] ;  /* 0x00000000fffff984 */ /* 0x000fe20000000800 */
[----:B------:R-:W-:Y:S01]  /*0620*/  @!PT LDS RZ, [RZ] ;  /* 0x00000000fffff984 */ /* 0x000fe20000000800 */
[----:B------:R-:W-:Y:S01]  /*0630*/  @!PT LDS RZ, [RZ] ;  /* 0x00000000fffff984 */ /* 0x000fe20000000800 */
[----:B------:R-:W-:-:S00]  /*0640*/  @P0 MEMBAR.ALL.CTA ;  /* 0x0000000000000992 */ /* 0x000fc00000008000 */
[----:B------:R-:W-:Y:S06]  /*0650*/  @P0 MEMBAR.ALL.GPU ;  /* 0x0000000000000992 */ /* 0x000fec000000a000 */
[----:B------:R-:W-:-:S00]  /*0660*/  @P0 ERRBAR ;  /* 0x00000000000009ab */ /* 0x000fc00000000000 */
[----:B------:R-:W-:Y:S06]  /*0670*/  @P0 CGAERRBAR ;  /* 0x00000000000005ab */ /* 0x000fec0000000000 */
[----:B------:R-:W2:Y:S01]  /*0680*/  @P0 ATOM.E.ADD.STRONG.GPU PT, R3, desc[UR36][R18.64+0x4], R3 ;  /* 0x800004031203098a */ /* 0x000ea200081ef124 */
[----:B------:R-:W0:Y:S02]  /*0690*/  S2R R5, SR_LTMASK ;  /* 0x0000000000057919 */ /* 0x000e240000003900 */
[----:B0-----:R-:W-:-:S06]  /*06a0*/  LOP3.LUT R5, R5, UR7, RZ, 0xc0, !PT ;  /* 0x0000000705057c12 */ /* 0x001fcc000f8ec0ff */
[----:B------:R-:W0:Y:S01]  /*06b0*/  POPC R5, R5 ;  /* 0x0000000500057309 */ /* 0x000e220000000000 */
[----:B--2---:R-:W0:Y:S02]  /*06c0*/  SHFL.IDX PT, R0, R3, R4, 0x1f ;  /* 0x00001f0403007589 */ /* 0x004e2400000e0000 */
[----:B0-----:R-:W-:-:S07]  /*06d0*/  IMAD R0, R5, UR4, R0 ;  /* 0x0000000405007c24 */ /* 0x001fce000f8e0200 */
.L_x_7:
[----:B------:R-:W2:Y:S04]  /*06e0*/  LD.E.STRONG.GPU R3, desc[UR36][R18.64+0x4] ;  /* 0x0000042412037980 */ /* 0x000ea8000c10f900 */
[----:B--2---:R-:W-:Y:S01]  /*06f0*/  CCTL.IVALL ;  /* 0x00000000ff00798f */ /* 0x004fe20002000000 */
[----:B------:R-:W-:Y:S05]  /*0700*/  YIELD ;  /* 0x0000000000007946 */ /* 0x000fea0003800000 */
[----:B------:R-:W-:-:S04]  /*0710*/  LOP3.LUT R3, R3, R0, RZ, 0x3c, !PT ;  /* 0x0000000003037212 */ /* 0x000fc800078e3cff */
[----:B------:R-:W-:-:S13]  /*0720*/  ISETP.GT.AND P0, PT, R3, -0x1, PT ;  /* 0xffffffff0300780c */ /* 0x000fda0003f04270 */
[----:B------:R-:W-:Y:S05]  /*0730*/  @P0 BRA `(.L_x_7) ;  /* 0xfffffffc00e80947 */ /* 0x000fea000383ffff */
.L_x_6:
[----:B------:R-:W-:Y:S05]  /*0740*/  BSYNC B0 ;  /* 0x0000000000007941 */ /* 0x000fea0003800000 */
.L_x_5:
[----:B------:R-:W-:-:S03]  /*0750*/  UMOV UR4, 0xffffffff ;  /* 0xffffffff00047882 */ /* 0x000fc60000000000 */
[----:B------:R-:W-:Y:S05]  /*0760*/  BRA.DIV UR4, `(.L_x_8) ;  /* 0x00000026042c7947 */ /* 0x000fea000b800000 */
[----:B------:R-:W-:Y:S06]  /*0770*/  BAR.SYNC.DEFER_BLOCKING 0x0 ;  /* 0x0000000000007b1d */ /* 0x000fec0000010000 */
.L_x_66:
[----:B------:R-:W0:Y:S02]  /*0780*/  LDC.64 R4, c[0x4][0x20] ;  /* 0x01000800ff047b82 */ /* 0x000e240000000a00 */
[----:B0-----:R-:W2:Y:S02]  /*0790*/  LDG.E.64.STRONG.SYS R4, desc[UR36][R4.64] ;  /* 0x0000002404047981 */ /* 0x001ea4000c1f5b00 */
[----:B--2---:R-:W-:-:S04]  /*07a0*/  ISETP.NE.U32.AND P0, PT, R4, RZ, PT ;  /* 0x000000ff0400720c */ /* 0x004fc80003f05070 */
[----:B------:R-:W-:-:S13]  /*07b0*/  ISETP.NE.AND.EX P0, PT, R5, RZ, PT, P0 ;  /* 0x000000ff0500720c */ /* 0x000fda0003f05300 */
[----:B------:R-:W-:Y:S05]  /*07c0*/  @P0 BRA `(.L_x_9) ;  /* 0x0000000000400947 */ /* 0x000fea0003800000 */
        /* <DEDUP_REMOVED lines=16> */
.L_x_9:
[----:B------:R-:W0:Y:S01]  /*08d0*/  LDC.64 R36, c[0x0][0x388] ;  /* 0x0000e200ff247b82 */ /* 0x000e220000000a00 */
[C---:B------:R-:W-:Y:S01]  /*08e0*/  ISETP.NE.AND P0, PT, R17.reuse, RZ, PT ;  /* 0x000000ff1100720c */ /* 0x040fe20003f05270 */
[----:B------:R-:W-:Y:S01]  /*08f0*/  BSSY B0, `(.L_x_10) ;  /* 0x00000ed000007945 */ /* 0x000fe20003800000 */
[----:B------:R-:W-:Y:S01]  /*0900*/  LOP3.LUT R0, R17, 0x1, RZ, 0xc0, !PT ;  /* 0x0000000111007812 */ /* 0x000fe200078ec0ff */
[----:B------:R-:W-:Y:S01]  /*0910*/  IMAD.MOV.U32 R41, RZ, RZ, RZ ;  /* 0x000000ffff297224 */ /* 0x000fe200078e00ff */
[----:B------:R-:W-:Y:S02]  /*0920*/  CS2R R8, SRZ ;  /* 0x0000000000087805 */ /* 0x000fe4000001ff00 */
[----:B------:R-:W-:Y:S02]  /*0930*/  CS2R R10, SRZ ;  /* 0x00000000000a7805 */ /* 0x000fe4000001ff00 */
[----:B------:R-:W-:Y:S01]  /*0940*/  ISETP.NE.U32.AND P1, PT, R0, 0x1, PT ;  /* 0x000000010000780c */ /* 0x000fe20003f25070 */
[----:B------:R-:W1:Y:S01]  /*0950*/  LDC R42, c[0x0][0x380] ;  /* 0x0000e000ff2a7b82 */ /* 0x000e620000000800 */
[----:B------:R-:W-:-:S02]  /*0960*/  CS2R R6, SRZ ;  /* 0x0000000000067805 */ /* 0x000fc4000001ff00 */
[----:B------:R-:W-:-:S05]  /*0970*/  CS2R R28, SRZ ;  /* 0x00000000001c7805 */ /* 0x000fca000001ff00 */
[----:B0-----:R-:W0:Y:S08]  /*0980*/  @P0 LDC R36, c[0x0][0x390] ;  /* 0x0000e400ff240b82 */ /* 0x001e300000000800 */
[----:B------:R-:W2:Y:S01]  /*0990*/  @P0 LDC R37, c[0x0][0x394] ;  /* 0x0000e500ff250b82 */ /* 0x000ea20000000800 */
[----:B-1----:R-:W-:-:S07]  /*09a0*/  IMAD.SHL.U32 R42, R42, 0x2, RZ ;  /* 0x000000022a2a7824 */ /* 0x002fce00078e00ff */
.L_x_35:
[----:B------:R-:W-:Y:S05]  /*09b0*/  YIELD ;  /* 0x0000000000007946 */ /* 0x000fea0003800000 */
[----:B------:R-:W-:Y:S01]  /*09c0*/  ISETP.GT.U32.AND P0, PT, R17, 0x1, PT ;  /* 0x000000011100780c */ /* 0x000fe20003f04070 */
[----:B------:R-:W-:Y:S01]  /*09d0*/  BSSY.RECONVERGENT B1, `(.L_x_11) ;  /* 0x00000a3000017945 */ /* 0x000fe20003800200 */
[----:B------:R-:W-:-:S11]  /*09e0*/  CS2R R4, SR_CLOCKLO ;  /* 0x0000000000047805 */ /* 0x000fd60000015000 */
[----:B------:R-:W-:Y:S05]  /*09f0*/  @P0 BRA `(.L_x_12) ;  /* 0x0000000800800947 */ /* 0x000fea0003800000 */
[----:B------:R-:W-:Y:S01]  /*0a00*/  BSSY.RECONVERGENT B2, `(.L_x_13) ;  /* 0x0000050000027945 */ /* 0x000fe20003800200 */
.L_x_21:
[----:B------:R-:W-:Y:S05]  /*0a10*/  YIELD ;  /* 0x0000000000007946 */ /* 0x000fea0003800000 */
[----:B------:R-:W-:Y:S04]  /*0a20*/  BSSY.RELIABLE B3, `(.L_x_14) ;  /* 0x000002d000037945 */ /* 0x000fe80003800100 */
[----:B------:R-:W-:Y:S05]  /*0a30*/  @!P1 BRA `(.L_x_15) ;  /* 0x0000000000989947 */ /* 0x000fea0003800000 */
[----:B------:R-:W1:Y:S02]  /*0a40*/  LDC.64 R26, c[0x4][0x28] ;  /* 0x01000a00ff1a7b82 */ /* 0x000e640000000a00 */
[----:B-1----:R-:W3:Y:S02]  /*0a50*/  LDG.E.STRONG.SYS R0, desc[UR36][R26.64] ;  /* 0x000000241a007981 */ /* 0x002ee4000c1f5900 */
[----:B---3--:R-:W-:-:S13]  /*0a60*/  ISETP.NE.AND P0, PT, R0, RZ, PT ;  /* 0x000000ff0000720c */ /* 0x008fda0003f05270 */
[----:B------:R-:W-:Y:S05]  /*0a70*/  @!P0 BREAK.RELIABLE B3 ;  /* 0x0000000000038942 */ /* 0x000fea0003800100 */
[----:B------:R-:W-:Y:S05]  /*0a80*/  @P0 BRA `(.L_x_16) ;  /* 0x0000000000980947 */ /* 0x000fea0003800000 */
[----:B------:R-:W1:Y:S08]  /*0a90*/  LDC.64 R12, c[0x4][0x20] ;  /* 0x01000800ff0c7b82 */ /* 0x000e700000000a00 */
[----:B------:R-:W3:Y:S01]  /*0aa0*/  LDC.64 R30, c[0x0][0x380] ;  /* 0x0000e000ff1e7b82 */ /* 0x000ee20000000a00 */
[----:B-1----:R-:W5:Y:S01]  /*0ab0*/  LDG.E.64.STRONG.SYS R12, desc[UR36][R12.64] ;  /* 0x000000240c0c7981 */ /* 0x002f62000c1f5b00 */
[----:B------:R-:W-:Y:S01]  /*0ac0*/  IMAD.MOV.U32 R25, RZ, RZ, 0x1 ;  /* 0x00000001ff197424 */ /* 0x000fe200078e00ff */
[----:B---3--:R-:W-:-:S04]  /*0ad0*/  ISETP.NE.U32.AND P0, PT, R30, RZ, PT ;  /* 0x000000ff1e00720c */ /* 0x008fc80003f05070 */
[----:B------:R-:W-:-:S13]  /*0ae0*/  ISETP.NE.AND.EX P0, PT, R31, RZ, PT, P0 ;  /* 0x000000ff1f00720c */ /* 0x000fda0003f05300 */
[----:B------:R-:W-:Y:S05]  /*0af0*/  @!P0 BRA `(.L_x_17) ;  /* 0x00000000003c8947 */ /* 0x000fea0003800000 */
[----:B------:R-:W-:Y:S01]  /*0b00*/  HFMA2 R0, -RZ, RZ, 0, 0 ;  /* 0x00000000ff007431 */ /* 0x000fe200000001ff */
[----:B------:R-:W-:Y:S01]  /*0b10*/  BSSY.RECONVERGENT B4, `(.L_x_17) ;  /* 0x000000d000047945 */ /* 0x000fe20003800200 */
[----:B------:R-:W-:-:S07]  /*0b20*/  IMAD.MOV.U32 R3, RZ, RZ, RZ ;  /* 0x000000ffff037224 */ /* 0x000fce00078e00ff */
.L_x_18:
[----:B0-----:R-:W-:-:S05]  /*0b30*/  IADD3 R14, P0, PT, R3, R36, RZ ;  /* 0x00000024030e7210 */ /* 0x001fca0007f1e0ff */
[----:B-12---:R-:W-:-:S06]  /*0b40*/  IMAD.X R15, R0, 0x1, R37, P0 ;  /* 0x00000001000f7824 */ /* 0x006fcc00000e0625 */
[----:B------:R-:W2:Y:S01]  /*0b50*/  LDG.E.U8 R15, desc[UR36][R14.64] ;  /* 0x000000240e0f7981 */ /* 0x000ea2000c1e1100 */
[----:B-----5:R-:W-:-:S05]  /*0b60*/  IADD3 R20, P0, PT, R12, R3, RZ ;  /* 0x000000030c147210 */ /* 0x020fca0007f1e0ff */
[----:B------:R-:W-:Y:S01]  /*0b70*/  IMAD.X R21, R13, 0x1, R0, P0 ;  /* 0x000000010d157824 */ /* 0x000fe200000e0600 */
[----:B------:R-:W-:-:S05]  /*0b80*/  IADD3 R3, P0, PT, R3, 0x1, RZ ;  /* 0x0000000103037810 */ /* 0x000fca0007f1e0ff */
[----:B------:R-:W-:Y:S01]  /*0b90*/  IMAD.X R0, RZ, RZ, R0, P0 ;  /* 0x000000ffff007224 */ /* 0x000fe200000e0600 */
[----:B------:R-:W-:-:S04]  /*0ba0*/  ISETP.GE.U32.AND P0, PT, R3, R30, PT ;  /* 0x0000001e0300720c */ /* 0x000fc80003f06070 */
[----:B------:R-:W-:Y:S01]  /*0bb0*/  ISETP.GE.U32.AND.EX P0, PT, R0, R31, PT, P0 ;  /* 0x0000001f0000720c */ /* 0x000fe20003f06100 */
[----:B--2---:R1:W-:-:S12]  /*0bc0*/  ST.E.U8 desc[UR36][R20.64], R15 ;  /* 0x0000000f14007985 */ /* 0x0043d8000c101124 */
[----:B------:R-:W-:Y:S05]  /*0bd0*/  @!P0 BRA `(.L_x_18) ;  /* 0xfffffffc00d48947 */ /* 0x000fea000383ffff */
[----:B------:R-:W-:Y:S05]  /*0be0*/  BSYNC.RECONVERGENT B4 ;  /* 0x0000000000047941 */ /* 0x000fea0003800200 */
.L_x_17:
[----:B------:R-:W-:Y:S01]  /*0bf0*/  @!PT LDS RZ, [RZ] ;  /* 0x00000000fffff984 */ /* 0x000fe20000000800 */
[----:B------:R-:W-:Y:S01]  /*0c00*/  @!PT LDS RZ, [RZ] ;  /* 0x00000000fffff984 */ /* 0x000fe20000000800 */
[----:B------:R-:W-:Y:S01]  /*0c10*/  @!PT LDS RZ, [RZ] ;  /* 0x00000000fffff984 */ /* 0x000fe20000000800 */
[----:B------:R-:W-:Y:S01]  /*0c20*/  @!PT LDS RZ, [RZ] ;  /* 0x00000000fffff984 */ /* 0x000fe20000000800 */
[----:B------:R-:W-:-:S00]  /*0c30*/  MEMBAR.ALL.CTA ;  /* 0x0000000000007992 */ /* 0x000fc00000008000 */
[----:B------:R-:W-:Y:S06]  /*0c40*/  MEMBAR.SC.GPU ;  /* 0x0000000000007992 */ /* 0x000fec0000002000 */
[----:B------:R-:W-:-:S00]  /*0c50*/  ERRBAR ;  /* 0x00000000000079ab */ /* 0x000fc00000000000 */
[----:B------:R-:W-:Y:S06]  /*0c60*/  CGAERRBAR ;  /* 0x00000000000075ab */ /* 0x000fec0000000000 */
[----:B------:R-:W-:Y:S04]  /*0c70*/  CCTL.IVALL ;  /* 0x00000000ff00798f */ /* 0x000fe80002000000 */
[----:B------:R3:W-:Y:S01]  /*0c80*/  STG.E.STRONG.SYS desc[UR36][R26.64], R25 ;  /* 0x000000191a007986 */ /* 0x0007e2000c115924 */
[----:B------:R-:W-:Y:S05]  /*0c90*/  BRA `(.L_x_19) ;  /* 0x0000000000987947 */ /* 0x000fea0003800000 */
.L_x_15:
[----:B------:R-:W1:Y:S02]  /*0ca0*/  LDC.64 R30, c[0x4][0x28] ;  /* 0x01000a00ff1e7b82 */ /* 0x000e640000000a00 */
[----:B-1----:R-:W3:Y:S02]  /*0cb0*/  LDG.E.STRONG.SYS R0, desc[UR36][R30.64] ;  /* 0x000000241e007981 */ /* 0x002ee4000c1f5900 */
[----:B---3--:R-:W-:-:S13]  /*0cc0*/  ISETP.NE.AND P0, PT, R0, 0x1, PT ;  /* 0x000000010000780c */ /* 0x008fda0003f05270 */
[----:B------:R-:W-:Y:S05]  /*0cd0*/  @!P0 BREAK.RELIABLE B3 ;  /* 0x0000000000038942 */ /* 0x000fea0003800100 */
[----:B------:R-:W-:Y:S05]  /*0ce0*/  @!P0 BRA `(.L_x_20) ;  /* 0x0000000000088947 */ /* 0x000fea0003800000 */
.L_x_16:
[----:B------:R-:W-:Y:S05]  /*0cf0*/  BSYNC.RELIABLE B3 ;  /* 0x0000000000037941 */ /* 0x000fea0003800100 */
.L_x_14:
[----:B------:R-:W-:Y:S05]  /*0d00*/  BRA `(.L_x_21) ;  /* 0xfffffffc00407947 */ /* 0x000fea000383ffff */
.L_x_20:
[----:B------:R-:W1:Y:S08]  /*0d10*/  LDC.64 R12, c[0x4][0x20] ;  /* 0x01000800ff0c7b82 */ /* 0x000e700000000a00 */
[----:B------:R-:W3:Y:S01]  /*0d20*/  LDC.64 R26, c[0x0][0x380] ;  /* 0x0000e000ff1a7b82 */ /* 0x000ee20000000a00 */
[----:B-1----:R-:W5:Y:S01]  /*0d30*/  LDG.E.64.STRONG.SYS R12, desc[UR36][R12.64] ;  /* 0x000000240c0c7981 */ /* 0x002f62000c1f5b00 */
[----:B---3--:R-:W-:-:S04]  /*0d40*/  ISETP.NE.U32.AND P0, PT, R26, RZ, PT ;  /* 0x000000ff1a00720c */ /* 0x008fc80003f05070 */
[----:B------:R-:W-:-:S13]  /*0d50*/  ISETP.NE.AND.EX P0, PT, R27, RZ, PT, P0 ;  /* 0x000000ff1b00720c */ /* 0x000fda0003f05300 */
[----:B------:R-:W-:Y:S05]  /*0d60*/  @!P0 BRA `(.L_x_22) ;  /* 0x00000000003c8947 */ /* 0x000fea0003800000 */
[----:B------:R-:W-:Y:S01]  /*0d70*/  BSSY.RECONVERGENT B4, `(.L_x_22) ;  /* 0x000000e000047945 */ /* 0x000fe20003800200 */
[----:B------:R-:W-:Y:S02]  /*0d80*/  IMAD.MOV.U32 R3, RZ, RZ, RZ ;  /* 0x000000ffff037224 */ /* 0x000fe400078e00ff */
[----:B------:R-:W-:-:S07]  /*0d90*/  IMAD.MOV.U32 R0, RZ, RZ, RZ ;  /* 0x000000ffff007224 */ /* 0x000fce00078e00ff */
.L_x_23:
[----:B-----5:R-:W-:-:S04]  /*0da0*/  IADD3 R14, P0, PT, R12, R3, RZ ;  /* 0x000000030c0e7210 */ /* 0x020fc80007f1e0ff */
[----:B-1----:R-:W-:-:S06]  /*0db0*/  IADD3.X R15, PT, PT, R13, R0, RZ, P0, !PT ;  /* 0x000000000d0f7210 */ /* 0x002fcc00007fe4ff */
[----:B------:R-:W3:Y:S01]  /*0dc0*/  LD.E.U8 R15, desc[UR36][R14.64] ;  /* 0x000000240e0f7980 */ /* 0x000ee2000c101100 */
[----:B0-----:R-:W-:-:S05]  /*0dd0*/  IADD3 R20, P0, PT, R3, R36, RZ ;  /* 0x0000002403147210 */ /* 0x001fca0007f1e0ff */
[----:B--2---:R-:W-:Y:S01]  /*0de0*/  IMAD.X R21, R0, 0x1, R37, P0 ;  /* 0x0000000100157824 */ /* 0x004fe200000e0625 */
[----:B------:R-:W-:-:S05]  /*0df0*/  IADD3 R3, P0, PT, R3, 0x1, RZ ;  /* 0x0000000103037810 */ /* 0x000fca0007f1e0ff */
[----:B------:R-:W-:Y:S01]  /*0e00*/  IMAD.X R0, RZ, RZ, R0, P0 ;  /* 0x000000ffff007224 */ /* 0x000fe200000e0600 */
[----:B------:R-:W-:-:S04]  /*0e10*/  ISETP.GE.U32.AND P0, PT, R3, R26, PT ;  /* 0x0000001a0300720c */ /* 0x000fc80003f06070 */
[----:B------:R-:W-:Y:S01]  /*0e20*/  ISETP.GE.U32.AND.EX P0, PT, R0, R27, PT, P0 ;  /* 0x0000001b0000720c */ /* 0x000fe20003f06100 */
[----:B---3--:R1:W-:-:S12]  /*0e30*/  STG.E.U8 desc[UR36][R20.64], R15 ;  /* 0x0000000f14007986 */ /* 0x0083d8000c101124 */
[----:B------:R-:W-:Y:S05]  /*0e40*/  @!P0 BRA `(.L_x_23) ;  /* 0xfffffffc00d48947 */ /* 0x000fea000383ffff */
[----:B------:R-:W-:Y:S05]  /*0e50*/  BSYNC.RECONVERGENT B4 ;  /* 0x0000000000047941 */ /* 0x000fea0003800200 */
.L_x_22:
        /* <DEDUP_REMOVED lines=9> */
[----:B------:R4:W-:Y:S02]  /*0ef0*/  STG.E.STRONG.SYS desc[UR36][R30.64], RZ ;  /* 0x000000ff1e007986 */ /* 0x0009e4000c115924 */
.L_x_19:
[----:B------:R-:W-:Y:S05]  /*0f00*/  BSYNC.RECONVERGENT B2 ;  /* 0x0000000000027941 */ /* 0x000fea0003800200 */
.L_x_13:
[----:B------:R-:W-:Y:S05]  /*0f10*/  YIELD ;  /* 0x0000000000007946 */ /* 0x000fea0003800000 */
[----:B------:R-:W-:Y:S04]  /*0f20*/  BSSY.RELIABLE B2, `(.L_x_24) ;  /* 0x000002c000027945 */ /* 0x000fe80003800100 */
[----:B------:R-:W-:Y:S05]  /*0f30*/  @P1 BRA `(.L_x_25) ;  /* 0x0000000000941947 */ /* 0x000fea0003800000 */
[----:B----4-:R-:W4:Y:S02]  /*0f40*/  LDC.64 R30, c[0x4][0x28] ;  /* 0x01000a00ff1e7b82 */ /* 0x010f240000000a00 */
[----:B----4-:R-:W4:Y:S02]  /*0f50*/  LDG.E.STRONG.SYS R0, desc[UR36][R30.64] ;  /* 0x000000241e007981 */ /* 0x010f24000c1f5900 */
[----:B----4-:R-:W-:-:S13]  /*0f60*/  ISETP.NE.AND P0, PT, R0, 0x1, PT ;  /* 0x000000010000780c */ /* 0x010fda0003f05270 */
[----:B------:R-:W-:Y:S05]  /*0f70*/  @!P0 BREAK.RELIABLE B2 ;  /* 0x0000000000028942 */ /* 0x000fea0003800100 */
[----:B------:R-:W-:Y:S05]  /*0f80*/  @P0 BRA `(.L_x_26) ;  /* 0x0000000000940947 */ /* 0x000fea0003800000 */
[----:B-----5:R-:W4:Y:S08]  /*0f90*/  LDC.64 R12, c[0x4][0x20] ;  /* 0x01000800ff0c7b82 */ /* 0x020f300000000a00 */
[----:B---3--:R-:W3:Y:S01]  /*0fa0*/  LDC.64 R26, c[0x0][0x380] ;  /* 0x0000e000ff1a7b82 */ /* 0x008ee20000000a00 */
[----:B----4-:R-:W5:Y:S01]  /*0fb0*/  LDG.E.64.STRONG.SYS R12, desc[UR36][R12.64] ;  /* 0x000000240c0c7981 */ /* 0x010f62000c1f5b00 */
[----:B---3--:R-:W-:-:S04]  /*0fc0*/  ISETP.NE.U32.AND P0, PT, R26, RZ, PT ;  /* 0x000000ff1a00720c */ /* 0x008fc80003f05070 */
[----:B------:R-:W-:-:S13]  /*0fd0*/  ISETP.NE.AND.EX P0, PT, R27, RZ, PT, P0 ;  /* 0x000000ff1b00720c */ /* 0x000fda0003f05300 */
[----:B------:R-:W-:Y:S05]  /*0fe0*/  @!P0 BRA `(.L_x_27) ;  /* 0x00000000003c8947 */ /* 0x000fea0003800000 */
[----:B------:R-:W-:Y:S01]  /*0ff0*/  BSSY.RECONVERGENT B3, `(.L_x_27) ;  /* 0x000000e000037945 */ /* 0x000fe20003800200 */
[----:B------:R-:W-:Y:S02]  /*1000*/  IMAD.MOV.U32 R3, RZ, RZ, RZ ;  /* 0x000000ffff037224 */ /* 0x000fe400078e00ff */
[----:B------:R-:W-:-:S07]  /*1010*/  IMAD.MOV.U32 R0, RZ, RZ, RZ ;  /* 0x000000ffff007224 */ /* 0x000fce00078e00ff */
.L_x_28:
[----:B0-----:R-:W-:-:S05]  /*1020*/  IADD3 R14, P0, PT, R3, R36, RZ ;  /* 0x00000024030e7210 */ /* 0x001fca0007f1e0ff */
[----:B-123--:R-:W-:-:S06]  /*1030*/  IMAD.X R15, R0, 0x1, R37, P0 ;  /* 0x00000001000f7824 */ /* 0x00efcc00000e0625 */
[----:B------:R-:W2:Y:S01]  /*1040*/  LDG.E.U8 R15, desc[UR36][R14.64] ;  /* 0x000000240e0f7981 */ /* 0x000ea2000c1e1100 */
[----:B-----5:R-:W-:-:S04]  /*1050*/  IADD3 R20, P0, PT, R12, R3, RZ ;  /* 0x000000030c147210 */ /* 0x020fc80007f1e0ff */
[----:B------:R-:W-:Y:S02]  /*1060*/  IADD3.X R21, PT, PT, R13, R0, RZ, P0, !PT ;  /* 0x000000000d157210 */ /* 0x000fe400007fe4ff */
[----:B------:R-:W-:-:S05]  /*1070*/  IADD3 R3, P0, PT, R3, 0x1, RZ ;  /* 0x0000000103037810 */ /* 0x000fca0007f1e0ff */
[----:B------:R-:W-:Y:S01]  /*1080*/  IMAD.X R0, RZ, RZ, R0, P0 ;  /* 0x000000ffff007224 */ /* 0x000fe200000e0600 */
[----:B------:R-:W-:-:S04]  /*1090*/  ISETP.GE.U32.AND P0, PT, R3, R26, PT ;  /* 0x0000001a0300720c */ /* 0x000fc80003f06070 */
[----:B------:R-:W-:Y:S01]  /*10a0*/  ISETP.GE.U32.AND.EX P0, PT, R0, R27, PT, P0 ;  /* 0x0000001b0000720c */ /* 0x000fe20003f06100 */
[----:B--2---:R3:W-:-:S12]  /*10b0*/  ST.E.U8 desc[UR36][R20.64], R15 ;  /* 0x0000000f14007985 */ /* 0x0047d8000c101124 */
[----:B------:R-:W-:Y:S05]  /*10c0*/  @!P0 BRA `(.L_x_28) ;  /* 0xfffffffc00d48947 */ /* 0x000fea000383ffff */
[----:B------:R-:W-:Y:S05]  /*10d0*/  BSYNC.RECONVERGENT B3 ;  /* 0x0000000000037941 */ /* 0x000fea0003800200 */
.L_x_27:
        /* <DEDUP_REMOVED lines=9> */
[----:B------:R4:W-:Y:S01]  /*1170*/  STG.E.STRONG.SYS desc[UR36][R30.64], RZ ;  /* 0x000000ff1e007986 */ /* 0x0009e2000c115924 */
[----:B------:R-:W-:Y:S05]  /*1180*/  BRA `(.L_x_12) ;  /* 0x00000000009c7947 */ /* 0x000fea0003800000 */
.L_x_25:
[----:B---3--:R-:W3:Y:S02]  /*1190*/  LDC.64 R26, c[0x4][0x28] ;  /* 0x01000a00ff1a7b82 */ /* 0x008ee40000000a00 */
[----:B---3--:R-:W3:Y:S02]  /*11a0*/  LDG.E.STRONG.SYS R0, desc[UR36][R26.64] ;  /* 0x000000241a007981 */ /* 0x008ee4000c1f5900 */
[----:B---3--:R-:W-:-:S13]  /*11b0*/  ISETP.NE.AND P0, PT, R0, RZ, PT ;  /* 0x000000ff0000720c */ /* 0x008fda0003f05270 */
[----:B------:R-:W-:Y:S05]  /*11c0*/  @!P0 BREAK.RELIABLE B2 ;  /* 0x0000000000028942 */ /* 0x000fea0003800100 */
[----:B------:R-:W-:Y:S05]  /*11d0*/  @!P0 BRA `(.L_x_29) ;  /* 0x0000000000088947 */ /* 0x000fea0003800000 */
.L_x_26:
[----:B------:R-:W-:Y:S05]  /*11e0*/  BSYNC.RELIABLE B2 ;  /* 0x0000000000027941 */ /* 0x000fea0003800100 */
.L_x_24:
[----:B------:R-:W-:Y:S05]  /*11f0*/  BRA `(.L_x_13) ;  /* 0xfffffffc00447947 */ /* 0x000fea000383ffff */
.L_x_29:
[----:B-----5:R-:W3:Y:S08]  /*1200*/  LDC.64 R12, c[0x4][0x20] ;  /* 0x01000800ff0c7b82 */ /* 0x020ef00000000a00 */
[----:B----4-:R-:W4:Y:S01]  /*1210*/  LDC.64 R30, c[0x0][0x380] ;  /* 0x0000e000ff1e7b82 */ /* 0x010f220000000a00 */
[----:B---3--:R-:W5:Y:S01]  /*1220*/  LDG.E.64.STRONG.SYS R12, desc[UR36][R12.64] ;  /* 0x000000240c0c7981 */ /* 0x008f62000c1f5b00 */
[----:B------:R-:W-:Y:S01]  /*1230*/  IMAD.MOV.U32 R25, RZ, RZ, 0x1 ;  /* 0x00000001ff197424 */ /* 0x000fe200078e00ff */
[----:B----4-:R-:W-:-:S04]  /*1240*/  ISETP.NE.U32.AND P0, PT, R30, RZ, PT ;  /* 0x000000ff1e00720c */ /* 0x010fc80003f05070 */
[----:B------:R-:W-:-:S13]  /*1250*/  ISETP.NE.AND.EX P0, PT, R31, RZ, PT, P0 ;  /* 0x000000ff1f00720c */ /* 0x000fda0003f05300 */
[----:B------:R-:W-:Y:S05]  /*1260*/  @!P0 BRA `(.L_x_30) ;  /* 0x00000000003c8947 */ /* 0x000fea0003800000 */
[----:B------:R-:W-:Y:S01]  /*1270*/  BSSY.RECONVERGENT B3, `(.L_x_30) ;  /* 0x000000e000037945 */ /* 0x000fe20003800200 */
[----:B------:R-:W-:Y:S02]  /*1280*/  IMAD.MOV.U32 R3, RZ, RZ, RZ ;  /* 0x000000ffff037224 */ /* 0x000fe400078e00ff */
[----:B------:R-:W-:-:S07]  /*1290*/  IMAD.MOV.U32 R0, RZ, RZ, RZ ;  /* 0x000000ffff007224 */ /* 0x000fce00078e00ff */
.L_x_31:
[----:B-----5:R-:W-:-:S05]  /*12a0*/  IADD3 R14, P0, PT, R12, R3, RZ ;  /* 0x000000030c0e7210 */ /* 0x020fca0007f1e0ff */
[----:B-1-3--:R-:W-:-:S06]  /*12b0*/  IMAD.X R15, R13, 0x1, R0, P0 ;  /* 0x000000010d0f7824 */ /* 0x00afcc00000e0600 */
[----:B------:R-:W3:Y:S01]  /*12c0*/  LD.E.U8 R15, desc[UR36][R14.64] ;  /* 0x000000240e0f7980 */ /* 0x000ee2000c101100 */
[----:B0-----:R-:W-:-:S04]  /*12d0*/  IADD3 R20, P0, PT, R3, R36, RZ ;  /* 0x0000002403147210 */ /* 0x001fc80007f1e0ff */
[----:B--2---:R-:W-:Y:S02]  /*12e0*/  IADD3.X R21, PT, PT, R0, R37, RZ, P0, !PT ;  /* 0x0000002500157210 */ /* 0x004fe400007fe4ff */
[----:B------:R-:W-:-:S05]  /*12f0*/  IADD3 R3, P0, PT, R3, 0x1, RZ ;  /* 0x0000000103037810 */ /* 0x000fca0007f1e0ff */
[----:B------:R-:W-:Y:S01]  /*1300*/  IMAD.X R0, RZ, RZ, R0, P0 ;  /* 0x000000ffff007224 */ /* 0x000fe200000e0600 */
[----:B------:R-:W-:-:S04]  /*1310*/  ISETP.GE.U32.AND P0, PT, R3, R30, PT ;  /* 0x0000001e0300720c */ /* 0x000fc80003f06070 */
[----:B------:R-:W-:Y:S01]  /*1320*/  ISETP.GE.U32.AND.EX P0, PT, R0, R31, PT, P0 ;  /* 0x0000001f0000720c */ /* 0x000fe20003f06100 */
[----:B---3--:R3:W-:-:S12]  /*1330*/  STG.E.U8 desc[UR36][R20.64], R15 ;  /* 0x0000000f14007986 */ /* 0x0087d8000c101124 */
[----:B------:R-:W-:Y:S05]  /*1340*/  @!P0 BRA `(.L_x_31) ;  /* 0xfffffffc00d48947 */ /* 0x000fea000383ffff */
[----:B------:R-:W-:Y:S05]  /*1350*/  BSYNC.RECONVERGENT B3 ;  /* 0x0000000000037941 */ /* 0x000fea0003800200 */
.L_x_30:
        /* <DEDUP_REMOVED lines=9> */
[----:B------:R4:W-:Y:S02]  /*13f0*/  STG.E.STRONG.SYS desc[UR36][R26.64], R25 ;  /* 0x000000191a007986 */ /* 0x0009e4000c115924 */
.L_x_12:
[----:B------:R-:W-:Y:S05]  /*1400*/  BSYNC.RECONVERGENT B1 ;  /* 0x0000000000017941 */ /* 0x000fea0003800200 */
.L_x_11:
[----:B----4-:R-:W-:Y:S01]  /*1410*/  CS2R R26, SR_CLOCKLO ;  /* 0x00000000001a7805 */ /* 0x010fe20000015000 */
[----:B------:R-:W4:Y:S01]  /*1420*/  LDCU UR4, c[0x0][0x398] ;  /* 0x00007300ff0477ac */ /* 0x000f220008000800 */
[----:B------:R-:W-:-:S04]  /*1430*/  IMAD.MOV.U32 R14, RZ, RZ, 0x1 ;  /* 0x00000001ff0e7424 */ /* 0x000fc800078e00ff */
[----:B------:R-:W-:Y:S01]  /*1440*/  IADD3 R30, P0, PT, -R4, R26, RZ ;  /* 0x0000001a041e7210 */ /* 0x000fe20007f1e1ff */
[----:B------:R-:W-:-:S04]  /*1450*/  UMOV UR5, 0x3f50624d ;  /* 0x3f50624d00057882 */ /* 0x000fc80000000000 */
[----:B------:R-:W-:-:S04]  /*1460*/  IMAD.X R31, R27, 0x1, ~R5, P0 ;  /* 0x000000011b1f7824 */ /* 0x000fc800000e0e05 */
[----:B------:R-:W-:Y:S08]  /*1470*/  I2F.F64.S64 R4, R30 ;  /* 0x0000001e00047312 */ /* 0x000ff00000301c00 */
[----:B----45:R-:W1:Y:S01]  /*1480*/  I2F.F64 R12, UR4 ;  /* 0x00000004000c7d12 */ /* 0x030e620008201c00 */
[----:B------:R-:W-:-:S07]  /*1490*/  UMOV UR4, 0xd2f1a9fc ;  /* 0xd2f1a9fc00047882 */ /* 0x000fce0000000000 */
[----:B-1-3--:R-:W1:Y:S02]  /*14a0*/  MUFU.RCP64H R15, R13 ;  /* 0x0000000d000f7308 */ /* 0x00ae640000001800 */
[----:B-1----:R-:W-:-:S08]  /*14b0*/  DFMA R20, -R12, R14, 1 ;  /* 0x3ff000000c14742b */ /* 0x002fd0000000010e */
[----:B------:R-:W-:-:S08]  /*14c0*/  DFMA R20, R20, R20, R20 ;  /* 0x000000141414722b */ /* 0x000fd00000000014 */
[----:B------:R-:W-:Y:S02]  /*14d0*/  DFMA R14, R14, R20, R14 ;  /* 0x000000140e0e722b */ /* 0x000fe4000000000e */
[----:B------:R-:W-:-:S06]  /*14e0*/  DMUL R20, R4, UR4 ;  /* 0x0000000404147c28 */ /* 0x000fcc0008000000 */
[----:B------:R-:W-:-:S04]  /*14f0*/  DFMA R26, -R12, R14, 1 ;  /* 0x3ff000000c1a742b */ /* 0x000fc8000000010e */
[----:B------:R-:W-:-:S04]  /*1500*/  FSETP.GEU.AND P2, PT, |R21|, 6.5827683646048100446e-37, PT ;  /* 0x036000001500780b */ /* 0x000fc80003f4e200 */
[----:B------:R-:W-:-:S08]  /*1510*/  DFMA R26, R14, R26, R14 ;  /* 0x0000001a0e1a722b */ /* 0x000fd0000000000e */
[----:B------:R-:W-:-:S08]  /*1520*/  DMUL R4, R20, R26 ;  /* 0x0000001a14047228 */ /* 0x000fd00000000000 */
[----:B------:R-:W-:-:S08]  /*1530*/  DFMA R14, -R12, R4, R20 ;  /* 0x000000040c0e722b */ /* 0x000fd00000000114 */
[----:B------:R-:W-:-:S10]  /*1540*/  DFMA R4, R26, R14, R4 ;  /* 0x0000000e1a04722b */ /* 0x000fd40000000004 */
[----:B------:R-:W-:-:S05]  /*1550*/  FFMA R0, RZ, R13, R5 ;  /* 0x0000000dff007223 */ /* 0x000fca0000000005 */
[----:B------:R-:W-:-:S13]  /*1560*/  FSETP.GT.AND P0, PT, |R0|, 1.469367938527859385e-39, PT ;  /* 0x001000000000780b */ /* 0x000fda0003f04200 */
[----:B------:R-:W-:Y:S05]  /*1570*/  @P0 BRA P2, `(.L_x_32) ;  /* 0x0000000000180947 */ /* 0x000fea0001000000 */
[----:B------:R-:W-:Y:S01]  /*1580*/  IMAD.MOV.U32 R14, RZ, RZ, R12 ;  /* 0x000000ffff0e7224 */ /* 0x000fe200078e000c */
[----:B------:R-:W-:Y:S01]  /*1590*/  MOV R0, 0x15c0 ;  /* 0x000015c000007802 */ /* 0x000fe20000000f00 */
[----:B------:R-:W-:-:S07]  /*15a0*/  IMAD.MOV.U32 R15, RZ, RZ, R13 ;  /* 0x000000ffff0f7224 */ /* 0x000fce00078e000d */
[----:B0-2---:R-:W-:Y:S05]  /*15b0*/  CALL.REL.NOINC `($__internal_0_$__cuda_sm20_div_rn_f64_full) ;  /* 0x0000001800287944 */ /* 0x005fea0003c00000 */
[----:B------:R-:W-:Y:S01]  /*15c0*/  MOV R4, R30 ;  /* 0x0000001e00047202 */ /* 0x000fe20000000f00 */
[----:B------:R-:W-:-:S07]  /*15d0*/  IMAD.MOV.U32 R5, RZ, RZ, R31 ;  /* 0x000000ffff057224 */ /* 0x000fce00078e001f */
.L_x_32:
[----:B------:R-:W1:Y:S01]  /*15e0*/  MUFU.RCP64H R13, R5 ;  /* 0x00000005000d7308 */ /* 0x000e620000001800 */
[----:B------:R-:W-:Y:S01]  /*15f0*/  IMAD.MOV.U32 R12, RZ, RZ, 0x1 ;  /* 0x00000001ff0c7424 */ /* 0x000fe200078e00ff */
[----:B------:R-:W-:Y:S06]  /*1600*/  BSSY.RECONVERGENT B1, `(.L_x_33) ;  /* 0x0000014000017945 */ /* 0x000fec0003800200 */
[----:B------:R-:W3:Y:S01]  /*1610*/  I2F.F64 R20, R42 ;  /* 0x0000002a00147312 */ /* 0x000ee20000201c00 */
[----:B-1----:R-:W-:Y:S01]  /*1620*/  DFMA R14, R12, -R4, 1 ;  /* 0x3ff000000c0e742b */ /* 0x002fe20000000804 */
[----:B---3--:R-:W-:-:S07]  /*1630*/  FSETP.GEU.AND P2, PT, |R21|, 6.5827683646048100446e-37, PT ;  /* 0x036000001500780b */ /* 0x008fce0003f4e200 */
[----:B------:R-:W-:-:S08]  /*1640*/  DFMA R14, R14, R14, R14 ;  /* 0x0000000e0e0e722b */ /* 0x000fd0000000000e */
[----:B------:R-:W-:-:S08]  /*1650*/  DFMA R14, R12, R14, R12 ;  /* 0x0000000e0c0e722b */ /* 0x000fd0000000000c */
[----:B------:R-:W-:-:S08]  /*1660*/  DFMA R12, R14, -R4, 1 ;  /* 0x3ff000000e0c742b */ /* 0x000fd00000000804 */
[----:B------:R-:W-:-:S08]  /*1670*/  DFMA R12, R14, R12, R14 ;  /* 0x0000000c0e0c722b */ /* 0x000fd0000000000e */
[----:B------:R-:W-:-:S08]  /*1680*/  DMUL R14, R20, R12 ;  /* 0x0000000c140e7228 */ /* 0x000fd00000000000 */
[----:B------:R-:W-:-:S08]  /*1690*/  DFMA R26, R14, -R4, R20 ;  /* 0x800000040e1a722b */ /* 0x000fd00000000014 */
        /* <DEDUP_REMOVED lines=8> */
[----:B------:R-:W-:Y:S01]  /*1720*/  IMAD.MOV.U32 R12, RZ, RZ, R30 ;  /* 0x000000ffff0c7224 */ /* 0x000fe200078e001e */
[----:B------:R-:W-:-:S07]  /*1730*/  MOV R13, R31 ;  /* 0x0000001f000d7202 */ /* 0x000fce0000000f00 */
.L_x_34:
[----:B------:R-:W-:Y:S05]  /*1740*/  BSYNC.RECONVERGENT B1 ;  /* 0x0000000000017941 */ /* 0x000fea0003800200 */
.L_x_33:
[----:B------:R-:W-:Y:S01]  /*1750*/  VIADD R41, R41, 0x1 ;  /* 0x0000000129297836 */ /* 0x000fe20000000000 */
[C---:B------:R-:W-:Y:S02]  /*1760*/  DADD R28, R4.reuse, R28 ;  /* 0x00000000041c7229 */ /* 0x040fe4000000001c */
[----:B------:R-:W-:Y:S02]  /*1770*/  DFMA R6, R4, R4, R6 ;  /* 0x000000040406722b */ /* 0x000fe40000000006 */
[----:B------:R-:W-:Y:S01]  /*1780*/  ISETP.NE.AND P0, PT, R41, 0x64, PT ;  /* 0x000000642900780c */ /* 0x000fe20003f05270 */
[C---:B------:R-:W-:Y:S02]  /*1790*/  DADD R10, R12.reuse, R10 ;  /* 0x000000000c0a7229 */ /* 0x040fe4000000000a */
[----:B------:R-:W-:-:S10]  /*17a0*/  DFMA R8, R12, R12, R8 ;  /* 0x0000000c0c08722b */ /* 0x000fd40000000008 */
[----:B------:R-:W-:Y:S05]  /*17b0*/  @P0 BRA `(.L_x_35) ;  /* 0xfffffff0007c0947 */ /* 0x000fea000383ffff */
[----:B------:R-:W-:Y:S05]  /*17c0*/  BSYNC B0 ;  /* 0x0000000000007941 */ /* 0x000fea0003800000 */
.L_x_10:
[----:B------:R-:W1:Y:S01]  /*17d0*/  MUFU.RCP64H R5, 100 ;  /* 0x4059000000057908 */ /* 0x000e620000001800 */
[----:B------:R-:W-:Y:S01]  /*17e0*/  IMAD.MOV.U32 R14, RZ, RZ, 0x0 ;  /* 0x00000000ff0e7424 */ /* 0x000fe200078e00ff */
[----:B------:R-:W-:Y:S01]  /*17f0*/  FSETP.GEU.AND P1, PT, |R7|, 6.5827683646048100446e-37, PT ;  /* 0x036000000700780b */ /* 0x000fe20003f2e200 */
[----:B------:R-:W-:Y:S01]  /*1800*/  IMAD.MOV.U32 R15, RZ, RZ, 0x40590000 ;  /* 0x40590000ff0f7424 */ /* 0x000fe200078e00ff */
[----:B------:R-:W-:Y:S01]  /*1810*/  BSSY.RECONVERGENT B0, `(.L_x_36) ;  /* 0x0000015000007945 */ /* 0x000fe20003800200 */
[----:B------:R-:W-:-:S06]  /*1820*/  IMAD.MOV.U32 R4, RZ, RZ, 0x1 ;  /* 0x00000001ff047424 */ /* 0x000fcc00078e00ff */
[----:B-1----:R-:W-:-:S08]  /*1830*/  DFMA R12, R4, -R14, 1 ;  /* 0x3ff00000040c742b */ /* 0x002fd0000000080e */
[----:B------:R-:W-:-:S08]  /*1840*/  DFMA R12, R12, R12, R12 ;  /* 0x0000000c0c0c722b */ /* 0x000fd0000000000c */
[----:B------:R-:W-:-:S08]  /*1850*/  DFMA R12, R4, R12, R4 ;  /* 0x0000000c040c722b */ /* 0x000fd00000000004 */
[----:B------:R-:W-:-:S08]  /*1860*/  DFMA R4, R12, -R14, 1 ;  /* 0x3ff000000c04742b */ /* 0x000fd0000000080e */
[----:B------:R-:W-:-:S08]  /*1870*/  DFMA R4, R12, R4, R12 ;  /* 0x000000040c04722b */ /* 0x000fd0000000000c */
[----:B------:R-:W-:-:S08]  /*1880*/  DMUL R12, R6, R4 ;  /* 0x00000004060c7228 */ /* 0x000fd00000000000 */
[----:B------:R-:W-:-:S08]  /*1890*/  DFMA R14, R12, -100, R6 ;  /* 0xc05900000c0e782b */ /* 0x000fd00000000006 */
[----:B------:R-:W-:-:S10]  /*18a0*/  DFMA R4, R4, R14, R12 ;  /* 0x0000000e0404722b */ /* 0x000fd4000000000c */
[----:B------:R-:W-:-:S05]  /*18b0*/  FFMA R0, RZ, 3.390625, R5 ;  /* 0x40590000ff007823 */ /* 0x000fca0000000005 */
[----:B------:R-:W-:-:S13]  /*18c0*/  FSETP.GT.AND P0, PT, |R0|, 1.469367938527859385e-39, PT ;  /* 0x001000000000780b */ /* 0x000fda0003f04200 */
[----:B------:R-:W-:Y:S05]  /*18d0*/  @P0 BRA P1, `(.L_x_37) ;  /* 0x0000000000200947 */ /* 0x000fea0000800000 */
[----:B------:R-:W-:Y:S01]  /*18e0*/  IMAD.MOV.U32 R20, RZ, RZ, R6 ;  /* 0x000000ffff147224 */ /* 0x000fe200078e0006 */
[----:B------:R-:W-:Y:S01]  /*18f0*/  MOV R21, R7 ;  /* 0x0000000700157202 */ /* 0x000fe20000000f00 */
[----:B------:R-:W-:Y:S01]  /*1900*/  IMAD.MOV.U32 R14, RZ, RZ, RZ ;  /* 0x000000ffff0e7224 */ /* 0x000fe200078e00ff */
[----:B------:R-:W-:Y:S01]  /*1910*/  MOV R0, 0x1940 ;  /* 0x0000194000007802 */ /* 0x000fe20000000f00 */
[----:B------:R-:W-:-:S07]  /*1920*/  IMAD.MOV.U32 R15, RZ, RZ, 0x40590000 ;  /* 0x40590000ff0f7424 */ /* 0x000fce00078e00ff */
[----:B0-2---:R-:W-:Y:S05]  /*1930*/  CALL.REL.NOINC `($__internal_0_$__cuda_sm20_div_rn_f64_full) ;  /* 0x0000001400487944 */ /* 0x005fea0003c00000 */
[----:B------:R-:W-:Y:S02]  /*1940*/  IMAD.MOV.U32 R4, RZ, RZ, R30 ;  /* 0x000000ffff047224 */ /* 0x000fe400078e001e */
[----:B------:R-:W-:-:S07]  /*1950*/  IMAD.MOV.U32 R5, RZ, RZ, R31 ;  /* 0x000000ffff057224 */ /* 0x000fce00078e001f */
.L_x_37:
[----:B------:R-:W-:Y:S05]  /*1960*/  BSYNC.RECONVERGENT B0 ;  /* 0x0000000000007941 */ /* 0x000fea0003800200 */
.L_x_36:
[----:B------:R-:W1:Y:S01]  /*1970*/  MUFU.RCP64H R7, 100 ;  /* 0x4059000000077908 */ /* 0x000e620000001800 */
[----:B------:R-:W-:Y:S01]  /*1980*/  IMAD.MOV.U32 R12, RZ, RZ, 0x0 ;  /* 0x00000000ff0c7424 */ /* 0x000fe200078e00ff */
[----:B------:R-:W-:Y:S01]  /*1990*/  MOV R13, 0x40590000 ;  /* 0x40590000000d7802 */ /* 0x000fe20000000f00 */
[----:B------:R-:W-:Y:S01]  /*19a0*/  IMAD.MOV.U32 R6, RZ, RZ, 0x1 ;  /* 0x00000001ff067424 */ /* 0x000fe200078e00ff */
[----:B------:R-:W-:Y:S01]  /*19b0*/  FSETP.GEU.AND P1, PT, |R9|, 6.5827683646048100446e-37, PT ;  /* 0x036000000900780b */ /* 0x000fe20003f2e200 */
[----:B------:R-:W-:Y:S04]  /*19c0*/  BSSY.RECONVERGENT B0, `(.L_x_38) ;  /* 0x0000014000007945 */ /* 0x000fe80003800200 */
        /* <DEDUP_REMOVED lines=12> */
[----:B------:R-:W-:Y:S01]  /*1a90*/  MOV R0, 0x1ae0 ;  /* 0x00001ae000007802 */ /* 0x000fe20000000f00 */
[----:B------:R-:W-:Y:S02]  /*1aa0*/  IMAD.MOV.U32 R21, RZ, RZ, R9 ;  /* 0x000000ffff157224 */ /* 0x000fe400078e0009 */
[----:B------:R-:W-:Y:S02]  /*1ab0*/  IMAD.MOV.U32 R14, RZ, RZ, RZ ;  /* 0x000000ffff0e7224 */ /* 0x000fe400078e00ff */
[----:B------:R-:W-:-:S07]  /*1ac0*/  IMAD.MOV.U32 R15, RZ, RZ, 0x40590000 ;  /* 0x40590000ff0f7424 */ /* 0x000fce00078e00ff */
[----:B0-2---:R-:W-:Y:S05]  /*1ad0*/  CALL.REL.NOINC `($__internal_0_$__cuda_sm20_div_rn_f64_full) ;  /* 0x0000001000e07944 */ /* 0x005fea0003c00000 */
[----:B------:R-:W-:Y:S01]  /*1ae0*/  MOV R6, R30 ;  /* 0x0000001e00067202 */ /* 0x000fe20000000f00 */
[----:B------:R-:W-:-:S07]  /*1af0*/  IMAD.MOV.U32 R7, RZ, RZ, R31 ;  /* 0x000000ffff077224 */ /* 0x000fce00078e001f */
.L_x_39:
[----:B------:R-:W-:Y:S05]  /*1b00*/  BSYNC.RECONVERGENT B0 ;  /* 0x0000000000007941 */ /* 0x000fea0003800200 */
.L_x_38:
[----:B------:R-:W-:Y:S01]  /*1b10*/  UIADD3 UR6, UP0, UPT, UR40, UR42, URZ ;  /* 0x0000002a28067290 */ /* 0x000fe2000ff1e0ff */
[----:B------:R-:W-:Y:S01]  /*1b20*/  IADD3 R3, P0, PT, RZ, -R24, RZ ;  /* 0x80000018ff037210 */ /* 0x000fe20007f1e0ff */
[----:B------:R-:W-:Y:S01]  /*1b30*/  UMOV UR4, UR38 ;  /* 0x0000002600047c82 */ /* 0x000fe20008000000 */
[----:B------:R-:W-:Y:S01]  /*1b40*/  UMOV UR5, URZ ;  /* 0x000000ff00057c82 */ /* 0x000fe20008000000 */
[----:B------:R-:W-:Y:S01]  /*1b50*/  UIADD3.X UR7, UPT, UPT, URZ, URZ, URZ, UP0, !UPT ;  /* 0x000000ffff077290 */ /* 0x000fe200087fe4ff */
[----:B------:R-:W-:Y:S01]  /*1b60*/  BSSY.RECONVERGENT B6, `(.L_x_40) ;  /* 0x00000b3000067945 */ /* 0x000fe20003800200 */
[----:B------:R-:W-:Y:S01]  /*1b70*/  UIMAD.WIDE.U32 UR4, UR43, UR6, UR4 ;  /* 0x000000062b0472a5 */ /* 0x000fe2000f8e0004 */
[----:B------:R-:W-:Y:S01]  /*1b80*/  IMAD.X R13, RZ, RZ, -0x1, P0 ;  /* 0xffffffffff0d7424 */ /* 0x000fe200000e06ff */
[----:B------:R-:W-:-:S04]  /*1b90*/  UIMAD UR7, UR7, UR43, URZ ;  /* 0x0000002b070772a4 */ /* 0x000fc8000f8e02ff */
[----:B------:R-:W-:Y:S01]  /*1ba0*/  UIADD3 UR5, UPT, UPT, UR5, UR7, URZ ;  /* 0x0000000705057290 */ /* 0x000fe2000fffe0ff */
[----:B------:R-:W-:-:S05]  /*1bb0*/  IMAD.WIDE.U32 R8, R23, UR4, RZ ;  /* 0x0000000417087c25 */ /* 0x000fca000f8e00ff */
[----:B------:R-:W-:Y:S01]  /*1bc0*/  IMAD R23, R23, UR5, RZ ;  /* 0x0000000517177c24 */ /* 0x000fe2000f8e02ff */
[----:B------:R-:W-:-:S03]  /*1bd0*/  ISETP.NE.U32.AND P0, PT, R8, R3, PT ;  /* 0x000000030800720c */ /* 0x000fc60003f05070 */
[----:B------:R-:W-:-:S05]  /*1be0*/  IMAD.IADD R8, R9, 0x1, R23 ;  /* 0x0000000109087824 */ /* 0x000fca00078e0217 */
[----:B------:R-:W-:-:S13]  /*1bf0*/  ISETP.NE.AND.EX P0, PT, R8, R13, PT, P0 ;  /* 0x0000000d0800720c */ /* 0x000fda0003f05300 */
[----:B------:R-:W-:Y:S05]  /*1c00*/  @P0 BRA `(.L_x_41) ;  /* 0x0000000800a00947 */ /* 0x000fea0003800000 */
[----:B------:R-:W1:Y:S01]  /*1c10*/  MUFU.RCP64H R9, 100 ;  /* 0x4059000000097908 */ /* 0x000e620000001800 */
[----:B------:R-:W-:Y:S02]  /*1c20*/  HFMA2 R8, -RZ, RZ, 0, 5.9604644775390625e-08 ;  /* 0x00000001ff087431 */ /* 0x000fe400000001ff */
[----:B------:R-:W-:Y:S01]  /*1c30*/  IMAD.MOV.U32 R12, RZ, RZ, 0x0 ;  /* 0x00000000ff0c7424 */ /* 0x000fe200078e00ff */
[----:B------:R-:W-:Y:S01]  /*1c40*/  FSETP.GEU.AND P1, PT, |R29|, 6.5827683646048100446e-37, PT ;  /* 0x036000001d00780b */ /* 0x000fe20003f2e200 */
[----:B------:R-:W-:Y:S01]  /*1c50*/  IMAD.MOV.U32 R13, RZ, RZ, 0x40590000 ;  /* 0x40590000ff0d7424 */ /* 0x000fe200078e00ff */
[----:B------:R-:W-:Y:S05]  /*1c60*/  BSSY.RECONVERGENT B0, `(.L_x_42) ;  /* 0x0000014000007945 */ /* 0x000fea0003800200 */
        /* <DEDUP_REMOVED lines=17> */
[----:B------:R-:W-:Y:S01]  /*1d80*/  IMAD.MOV.U32 R8, RZ, RZ, R30 ;  /* 0x000000ffff087224 */ /* 0x000fe200078e001e */
[----:B------:R-:W-:-:S07]  /*1d90*/  MOV R9, R31 ;  /* 0x0000001f00097202 */ /* 0x000fce0000000f00 */
.L_x_43:
[----:B------:R-:W-:Y:S05]  /*1da0*/  BSYNC.RECONVERGENT B0 ;  /* 0x0000000000007941 */ /* 0x000fea0003800200 */
.L_x_42:
        /* <DEDUP_REMOVED lines=18> */
[----:B------:R-:W-:Y:S01]  /*1ed0*/  MOV R14, RZ ;  /* 0x000000ff000e7202 */ /* 0x000fe20000000f00 */
[----:B------:R-:W-:Y:S01]  /*1ee0*/  IMAD.MOV.U32 R21, RZ, RZ, R11 ;  /* 0x000000ffff157224 */ /* 0x000fe200078e000b */
[----:B------:R-:W-:Y:S01]  /*1ef0*/  MOV R0, 0x1f20 ;  /* 0x00001f2000007802 */ /* 0x000fe20000000f00 */
[----:B------:R-:W-:-:S07]  /*1f00*/  IMAD.MOV.U32 R15, RZ, RZ, 0x40590000 ;  /* 0x40590000ff0f7424 */ /* 0x000fce00078e00ff */
[----:B0-2---:R-:W-:Y:S05]  /*1f10*/  CALL.REL.NOINC `($__internal_0_$__cuda_sm20_div_rn_f64_full) ;  /* 0x0000000c00d07944 */ /* 0x005fea0003c00000 */
[----:B------:R-:W-:Y:S02]  /*1f20*/  IMAD.MOV.U32 R12, RZ, RZ, R30 ;  /* 0x000000ffff0c7224 */ /* 0x000fe400078e001e */
[----:B------:R-:W-:-:S07]  /*1f30*/  IMAD.MOV.U32 R13, RZ, RZ, R31 ;  /* 0x000000ffff0d7224 */ /* 0x000fce00078e001f */
.L_x_45:
[----:B------:R-:W-:Y:S05]  /*1f40*/  BSYNC.RECONVERGENT B0 ;  /* 0x0000000000007941 */ /* 0x000fea0003800200 */
.L_x_44:
[----:B------:R-:W-:Y:S01]  /*1f50*/  DFMA R20, -R12, R12, R6 ;  /* 0x0000000c0c14722b */ /* 0x000fe20000000106 */
[----:B------:R-:W-:Y:S01]  /*1f60*/  IMAD.MOV.U32 R14, RZ, RZ, 0x0 ;  /* 0x00000000ff0e7424 */ /* 0x000fe200078e00ff */
[----:B------:R-:W-:Y:S01]  /*1f70*/  MOV R15, 0x3fd80000 ;  /* 0x3fd80000000f7802 */ /* 0x000fe20000000f00 */
[----:B------:R-:W-:Y:S03]  /*1f80*/  BSSY.RECONVERGENT B0, `(.L_x_46) ;  /* 0x0000014000007945 */ /* 0x000fe60003800200 */
[----:B------:R-:W1:Y:S04]  /*1f90*/  MUFU.RSQ64H R11, R21 ;  /* 0x00000015000b7308 */ /* 0x000e680000001c00 */
[----:B------:R-:W-:-:S05]  /*1fa0*/  VIADD R10, R21, 0xfcb00000 ;  /* 0xfcb00000150a7836 */ /* 0x000fca0000000000 */
[----:B------:R-:W-:Y:S01]  /*1fb0*/  ISETP.GE.U32.AND P0, PT, R10, 0x7ca00000, PT ;  /* 0x7ca000000a00780c */ /* 0x000fe20003f06070 */
[----:B-1----:R-:W-:-:S08]  /*1fc0*/  DMUL R6, R10, R10 ;  /* 0x0000000a0a067228 */ /* 0x002fd00000000000 */
[----:B------:R-:W-:-:S08]  /*1fd0*/  DFMA R6, R20, -R6, 1 ;  /* 0x3ff000001406742b */ /* 0x000fd00000000806 */
[----:B------:R-:W-:Y:S02]  /*1fe0*/  DFMA R14, R6, R14, 0.5 ;  /* 0x3fe00000060e742b */ /* 0x000fe4000000000e */
[----:B------:R-:W-:-:S08]  /*1ff0*/  DMUL R6, R10, R6 ;  /* 0x000000060a067228 */ /* 0x000fd00000000000 */
[----:B------:R-:W-:-:S08]  /*2000*/  DFMA R24, R14, R6, R10 ;  /* 0x000000060e18722b */ /* 0x000fd0000000000a */
[----:B------:R-:W-:Y:S02]  /*2010*/  DMUL R26, R20, R24 ;  /* 0x00000018141a7228 */ /* 0x000fe40000000000 */
[----:B------:R-:W-:Y:S02]  /*2020*/  VIADD R15, R25, 0xfff00000 ;  /* 0xfff00000190f7836 */ /* 0x000fe40000000000 */
[----:B------:R-:W-:-:S04]  /*2030*/  IMAD.MOV.U32 R14, RZ, RZ, R24 ;  /* 0x000000ffff0e7224 */ /* 0x000fc800078e0018 */
[----:B------:R-:W-:-:S08]  /*2040*/  DFMA R28, R26, -R26, R20 ;  /* 0x8000001a1a1c722b */ /* 0x000fd00000000014 */
[----:B------:R-:W-:Y:S01]  /*2050*/  DFMA R6, R28, R14, R26 ;  /* 0x0000000e1c06722b */ /* 0x000fe2000000001a */
[----:B------:R-:W-:Y:S10]  /*2060*/  @!P0 BRA `(.L_x_47) ;  /* 0x0000000000148947 */ /* 0x000ff40003800000 */
[----:B------:R-:W-:Y:S01]  /*2070*/  IMAD.MOV.U32 R25, RZ, RZ, R15 ;  /* 0x000000ffff197224 */ /* 0x000fe200078e000f */
[----:B------:R-:W-:-:S07]  /*2080*/  MOV R0, 0x20a0 ;  /* 0x000020a000007802 */ /* 0x000fce0000000f00 */
[----:B0-2---:R-:W-:Y:S05]  /*2090*/  CALL.REL.NOINC `($__internal_1_$__cuda_sm20_dsqrt_rn_f64_mediumpath_v1) ;  /* 0x0000001000dc7944 */ /* 0x005fea0003c00000 */
[----:B------:R-:W-:Y:S02]  /*20a0*/  IMAD.MOV.U32 R6, RZ, RZ, R14 ;  /* 0x000000ffff067224 */ /* 0x000fe400078e000e */
[----:B------:R-:W-:-:S07]  /*20b0*/  IMAD.MOV.U32 R7, RZ, RZ, R15 ;  /* 0x000000ffff077224 */ /* 0x000fce00078e000f */
.L_x_47:
[----:B------:R-:W-:Y:S05]  /*20c0*/  BSYNC.RECONVERGENT B0 ;  /* 0x0000000000007941 */ /* 0x000fea0003800200 */
.L_x_46:
[----:B------:R-:W-:Y:S01]  /*20d0*/  DFMA R20, -R8, R8, R4 ;  /* 0x000000080814722b */ /* 0x000fe20000000104 */
[----:B------:R-:W-:Y:S01]  /*20e0*/  IMAD.MOV.U32 R14, RZ, RZ, 0x0 ;  /* 0x00000000ff0e7424 */ /* 0x000fe200078e00ff */
[----:B------:R-:W-:Y:S01]  /*20f0*/  BSSY.RECONVERGENT B0, `(.L_x_48) ;  /* 0x0000014000007945 */ /* 0x000fe20003800200 */
[----:B------:R-:W-:-:S03]  /*2100*/  IMAD.MOV.U32 R15, RZ, RZ, 0x3fd80000 ;  /* 0x3fd80000ff0f7424 */ /* 0x000fc600078e00ff */
[----:B------:R-:W1:Y:S04]  /*2110*/  MUFU.RSQ64H R5, R21 ;  /* 0x0000001500057308 */ /* 0x000e680000001c00 */
[----:B------:R-:W-:-:S04]  /*2120*/  IADD3 R4, PT, PT, R21, -0x3500000, RZ ;  /* 0xfcb0000015047810 */ /* 0x000fc80007ffe0ff */
[----:B------:R-:W-:Y:S02]  /*2130*/  ISETP.GE.U32.AND P0, PT, R4, 0x7ca00000, PT ;  /* 0x7ca000000400780c */ /* 0x000fe40003f06070 */
        /* <DEDUP_REMOVED lines=12> */
[----:B------:R-:W-:Y:S02]  /*2200*/  MOV R25, R11 ;  /* 0x0000000b00197202 */ /* 0x000fe40000000f00 */
[----:B------:R-:W-:-:S07]  /*2210*/  MOV R0, 0x2230 ;  /* 0x0000223000007802 */ /* 0x000fce0000000f00 */
[----:B0-2---:R-:W-:Y:S05]  /*2220*/  CALL.REL.NOINC `($__internal_1_$__cuda_sm20_dsqrt_rn_f64_mediumpath_v1) ;  /* 0x0000001000787944 */ /* 0x005fea0003c00000 */
.L_x_49:
[----:B------:R-:W-:Y:S05]  /*2230*/  BSYNC.RECONVERGENT B0 ;  /* 0x0000000000007941 */ /* 0x000fea0003800200 */
.L_x_48:
[----:B------:R-:W1:Y:S01]  /*2240*/  MUFU.RCP64H R5, 1000000 ;  /* 0x412e848000057908 */ /* 0x000e620000001800 */
[----:B------:R-:W-:Y:S01]  /*2250*/  IMAD.MOV.U32 R20, RZ, RZ, 0x0 ;  /* 0x00000000ff147424 */ /* 0x000fe200078e00ff */
[----:B------:R-:W-:Y:S01]  /*2260*/  FSETP.GEU.AND P1, PT, |R13|, 6.5827683646048100446e-37, PT ;  /* 0x036000000d00780b */ /* 0x000fe20003f2e200 */
[----:B------:R-:W-:Y:S01]  /*2270*/  IMAD.MOV.U32 R21, RZ, RZ, 0x412e8480 ;  /* 0x412e8480ff157424 */ /* 0x000fe200078e00ff */
[----:B------:R-:W-:Y:S01]  /*2280*/  DMUL R28, R8, 1000000 ;  /* 0x412e8480081c7828 */ /* 0x000fe20000000000 */
[----:B------:R-:W-:Y:S01]  /*2290*/  IMAD.MOV.U32 R4, RZ, RZ, 0x1 ;  /* 0x00000001ff047424 */ /* 0x000fe200078e00ff */
[----:B------:R-:W-:Y:S01]  /*22a0*/  BSSY.RECONVERGENT B0, `(.L_x_50) ;  /* 0x0000015000007945 */ /* 0x000fe20003800200 */
[----:B------:R-:W-:-:S04]  /*22b0*/  DMUL R8, R14, 1000000 ;  /* 0x412e84800e087828 */ /* 0x000fc80000000000 */
        /* <DEDUP_REMOVED lines=8> */
[----:B------:R-:W-:-:S05]  /*2340*/  FFMA R0, RZ, 10.9073486328125, R11 ;  /* 0x412e8480ff007823 */ /* 0x000fca000000000b */
        /* <DEDUP_REMOVED lines=10> */
.L_x_51:
[----:B------:R-:W-:Y:S05]  /*23f0*/  BSYNC.RECONVERGENT B0 ;  /* 0x0000000000007941 */ /* 0x000fea0003800200 */
.L_x_50:
        /* <DEDUP_REMOVED lines=25> */
.L_x_53:
[----:B------:R-:W-:Y:S05]  /*2590*/  BSYNC.RECONVERGENT B0 ;  /* 0x0000000000007941 */ /* 0x000fea0003800200 */
.L_x_52:
[----:B------:R-:W1:Y:S01]  /*25a0*/  LDC R20, c[0x0][0x380] ;  /* 0x0000e000ff147b82 */ /* 0x000e620000000800 */
[----:B------:R-:W-:Y:S01]  /*25b0*/  MOV R0, 0x8 ;  /* 0x0000000800007802 */ /* 0x000fe20000000f00 */
[----:B------:R3:W-:Y:S01]  /*25c0*/  STL.64 [R1+0x8], R28 ;  /* 0x0000081c01007387 */ /* 0x0007e20000100a00 */
[----:B------:R-:W4:Y:S01]  /*25d0*/  LDCU.64 UR4, c[0x4][0x48] ;  /* 0x01000900ff0477ac */ /* 0x000f220008000a00 */
[----:B------:R-:W-:Y:S02]  /*25e0*/  IMAD.MOV.U32 R6, RZ, RZ, R16 ;  /* 0x000000ffff067224 */ /* 0x000fe400078e0010 */
[----:B------:R3:W-:Y:S01]  /*25f0*/  STL.64 [R1+0x10], R8 ;  /* 0x0000100801007387 */ /* 0x0007e20000100a00 */
[----:B------:R-:W-:Y:S01]  /*2600*/  IMAD.MOV.U32 R7, RZ, RZ, R2 ;  /* 0x000000ffff077224 */ /* 0x000fe200078e0002 */
[----:B------:R3:W0:Y:S02]  /*2610*/  LDC.64 R14, c[0x4][R0] ;  /* 0x01000000000e7b82 */ /* 0x0006240000000a00 */
[----:B------:R3:W-:Y:S04]  /*2620*/  STL.64 [R1+0x18], R10 ;  /* 0x0000180a01007387 */ /* 0x0007e80000100a00 */
[----:B------:R3:W-:Y:S01]  /*2630*/  STL.64 [R1+0x20], R12 ;  /* 0x0000200c01007387 */ /* 0x0007e20000100a00 */
[----:B----4-:R-:W-:-:S02]  /*2640*/  IMAD.U32 R4, RZ, RZ, UR4 ;  /* 0x00000004ff047e24 */ /* 0x010fc4000f8e00ff */
[----:B------:R-:W-:Y:S01]  /*2650*/  IMAD.U32 R5, RZ, RZ, UR5 ;  /* 0x00000005ff057e24 */ /* 0x000fe2000f8e00ff */
[----:B-1----:R3:W-:Y:S06]  /*2660*/  STL [R1], R20 ;  /* 0x0000001401007387 */ /* 0x0027ec0000100800 */
[----:B---3--:R-:W-:-:S07]  /*2670*/  LEPC R20, `(.L_x_41) ;  /* 0x000000001014794e */ /* 0x008fce0000000000 */
[----:B0-2---:R-:W-:Y:S05]  /*2680*/  CALL.ABS.NOINC R14 ;  /* 0x000000000e007343 */ /* 0x005fea0003c00000 */
.L_x_41:
[----:B------:R-:W-:Y:S05]  /*2690*/  BSYNC.RECONVERGENT B6 ;  /* 0x0000000000067941 */ /* 0x000fea0003800200 */
.L_x_40:
[----:B------:R-:W1:Y:S02]  /*26a0*/  LDC.64 R2, c[0x4][0x20] ;  /* 0x01000800ff027b82 */ /* 0x000e640000000a00 */
[----:B-1----:R-:W3:Y:S02]  /*26b0*/  LDG.E.64.STRONG.SYS R2, desc[UR36][R2.64] ;  /* 0x0000002402027981 */ /* 0x002ee4000c1f5b00 */
[----:B---3--:R-:W-:-:S04]  /*26c0*/  ISETP.NE.U32.AND P0, PT, R2, RZ, PT ;  /* 0x000000ff0200720c */ /* 0x008fc80003f05070 */
[----:B------:R-:W-:-:S13]  /*26d0*/  ISETP.NE.AND.EX P0, PT, R3, RZ, PT, P0 ;  /* 0x000000ff0300720c */ /* 0x000fda0003f05300 */
[----:B------:R-:W-:Y:S05]  /*26e0*/  @P0 BRA `(.L_x_54) ;  /* 0x0000000000400947 */ /* 0x000fea0003800000 */
[----:B------:R-:W-:Y:S01]  /*26f0*/  MOV R0, 0x18 ;  /* 0x0000001800007802 */ /* 0x000fe20000000f00 */
[----:B------:R-:W1:Y:S01]  /*2700*/  LDCU.64 UR4, c[0x4][0x38] ;  /* 0x01000700ff0477ac */ /* 0x000e620008000a00 */
[----:B------:R-:W-:Y:S02]  /*2710*/  IMAD.MOV.U32 R8, RZ, RZ, 0x70 ;  /* 0x00000070ff087424 */ /* 0x000fe400078e00ff */
[----:B------:R3:W4:Y:S01]  /*2720*/  LDC.64 R2, c[0x4][R0] ;  /* 0x0100000000027b82 */ /* 0x0007220000000a00 */
[----:B------:R-:W5:Y:S01]  /*2730*/  LDCU.64 UR6, c[0x4][0x40] ;  /* 0x01000800ff0677ac */ /* 0x000f620008000a00 */
[----:B------:R-:W-:Y:S02]  /*2740*/  IMAD.MOV.U32 R12, RZ, RZ, 0x1 ;  /* 0x00000001ff0c7424 */ /* 0x000fe400078e00ff */
[----:B------:R-:W-:Y:S01]  /*2750*/  IMAD.MOV.U32 R13, RZ, RZ, RZ ;  /* 0x000000ffff0d7224 */ /* 0x000fe200078e00ff */
[----:B------:R-:W0:Y:S01]  /*2760*/  LDCU.64 UR8, c[0x4][0x30] ;  /* 0x01000600ff0877ac */ /* 0x000e220008000a00 */
[----:B-1----:R-:W-:Y:S01]  /*2770*/  MOV R4, UR4 ;  /* 0x0000000400047c02 */ /* 0x002fe20008000f00 */
[----:B------:R-:W-:-:S02]  /*2780*/  IMAD.U32 R5, RZ, RZ, UR5 ;  /* 0x00000005ff057e24 */ /* 0x000fc4000f8e00ff */
[----:B-----5:R-:W-:Y:S02]  /*2790*/  IMAD.U32 R6, RZ, RZ, UR6 ;  /* 0x00000006ff067e24 */ /* 0x020fe4000f8e00ff */
[----:B------:R-:W-:Y:S02]  /*27a0*/  IMAD.U32 R7, RZ, RZ, UR7 ;  /* 0x00000007ff077e24 */ /* 0x000fe4000f8e00ff */
[----:B0-----:R-:W-:Y:S01]  /*27b0*/  IMAD.U32 R10, RZ, RZ, UR8 ;  /* 0x00000008ff0a7e24 */ /* 0x001fe2000f8e00ff */
[----:B---3--:R-:W-:-:S07]  /*27c0*/  MOV R11, UR9 ;  /* 0x00000009000b7c02 */ /* 0x008fce0008000f00 */
[----:B------:R-:W-:-:S07]  /*27d0*/  LEPC R20, `(.L_x_54) ;  /* 0x000000001014794e */ /* 0x000fce0000000000 */
[----:B--2-4-:R-:W-:Y:S05]  /*27e0*/  CALL.ABS.NOINC R2 ;  /* 0x0000000002007343 */ /* 0x014fea0003c00000 */
.L_x_54:
[----:B------:R-:W-:-:S04]  /*27f0*/  UISETP.NE.U32.AND UP0, UPT, UR39, URZ, UPT ;  /* 0x000000ff2700728c */ /* 0x000fc8000bf05070 */
[----:B------:R-:W-:-:S09]  /*2800*/  UISETP.NE.AND.EX UP0, UPT, UR45, URZ, UPT, UP0 ;  /* 0x000000ff2d00728c */ /* 0x000fd2000bf05300 */
[----:B------:R-:W-:Y:S05]  /*2810*/  BRA.U UP0, `(.L_x_55) ;  /* 0x0000000100047547 */ /* 0x000fea000b800000 */
[----:B------:R-:W-:Y:S05]  /*2820*/  BPT.TRAP 0x1 ;  /* 0x000000040000795c */ /* 0x000fea0000300000 */
.L_x_55:
[----:B------:R-:W-:Y:S01]  /*2830*/  UMOV UR4, 0xffffffff ;  /* 0xffffffff00047882 */ /* 0x000fe20000000000 */
[----:B------:R-:W-:Y:S02]  /*2840*/  ISETP.NE.AND P0, PT, R22, RZ, PT ;  /* 0x000000ff1600720c */ /* 0x000fe40003f05270 */
[----:B------:R-:W-:Y:S11]  /*2850*/  BRA.DIV UR4, `(.L_x_56) ;  /* 0x0000000604207947 */ /* 0x000ff6000b800000 */
[----:B------:R-:W-:Y:S06]  /*2860*/  BAR.SYNC.DEFER_BLOCKING 0x0 ;  /* 0x0000000000007b1d */ /* 0x000fec0000010000 */
.L_x_69:
[----:B------:R-:W-:Y:S01]  /*2870*/  BSSY B0, `(.L_x_57) ;  /* 0x0000025000007945 */ /* 0x000fe20003800000 */
[----:B------:R-:W-:-:S03]  /*2880*/  ISETP.NE.AND P1, PT, R17, RZ, PT ;  /* 0x000000ff1100720c */ /* 0x000fc60003f25270 */
[----:B------:R-:W-:Y:S10]  /*2890*/  @P0 BRA `(.L_x_58) ;  /* 0x0000000000880947 */ /* 0x000ff40003800000 */
[----:B------:R-:W1:Y:S01]  /*28a0*/  S2R R3, SR_LANEID ;  /* 0x0000000000037919 */ /* 0x000e620000000000 */
[----:B------:R-:W3:Y:S01]  /*28b0*/  LDCU UR4, c[0x0][0x378] ;  /* 0x00006f00ff0477ac */ /* 0x000ee20008000800 */
[----:B------:R-:W-:Y:S01]  /*28c0*/  VOTEU.ANY UR6, UPT, PT ;  /* 0x0000000000067886 */ /* 0x000fe200038e0100 */
[----:B------:R-:W-:Y:S01]  /*28d0*/  UIADD3 UR5, UPT, UPT, URZ, -UR43, URZ ;  /* 0x8000002bff057290 */ /* 0x000fe2000fffe0ff */
[----:B------:R-:W1:Y:S01]  /*28e0*/  FLO.U32 R2, UR6 ;  /* 0x0000000600027d00 */ /* 0x000e6200080e0000 */
[----:B------:R-:W-:Y:S02]  /*28f0*/  UIADD3 UR7, UPT, UPT, UR38, UR42, URZ ;  /* 0x0000002a26077290 */ /* 0x000fe4000fffe0ff */
[----:B------:R-:W-:Y:S02]  /*2900*/  UIADD3 UR8, UPT, UPT, -UR44, URZ, URZ ;  /* 0x000000ff2c087290 */ /* 0x000fe4000fffe1ff */
[----:B------:R-:W-:Y:S02]  /*2910*/  UIMAD UR5, UR5, UR41, URZ ;  /* 0x00000029050572a4 */ /* 0x000fe4000f8e02ff */
[----:B------:R-:W-:Y:S01]  /*2920*/  UISETP.NE.AND UP0, UPT, UR7, UR8, UPT ;  /* 0x000000080700728c */ /* 0x000fe2000bf05270 */
[----:B------:R-:W4:Y:S01]  /*2930*/  POPC R0, UR6 ;  /* 0x0000000600007d09 */ /* 0x000f220008000000 */
[----:B---3--:R-:W-:-:S04]  /*2940*/  UIMAD UR4, UR4, UR5, -0x7fffffff ;  /* 0x80000001040474a4 */ /* 0x008fc8000f8e0205 */
[----:B------:R-:W-:Y:S01]  /*2950*/  USEL UR4, UR4, 0x1, !UP0 ;  /* 0x0000000104047887 */ /* 0x000fe2000c000000 */
[----:B-1----:R-:W-:-:S05]  /*2960*/  ISETP.EQ.U32.AND P0, PT, R2, R3, PT ;  /* 0x000000030200720c */ /* 0x002fca0003f02070 */
[----:B----4-:R-:W-:-:S08]  /*2970*/  IMAD R3, R0, UR4, RZ ;  /* 0x0000000400037c24 */ /* 0x010fd0000f8e02ff */
        /* <DEDUP_REMOVED lines=8> */
[----:B------:R-:W3:Y:S01]  /*2a00*/  @P0 ATOM.E.ADD.STRONG.GPU PT, R3, desc[UR36][R18.64+0x4], R3 ;  /* 0x800004031203098a */ /* 0x000ee200081ef124 */
[----:B------:R-:W1:Y:S02]  /*2a10*/  S2R R4, SR_LTMASK ;  /* 0x0000000000047919 */ /* 0x000e640000003900 */
[----:B-1----:R-:W-:-:S04]  /*2a20*/  LOP3.LUT R4, R4, UR6, RZ, 0xc0, !PT ;  /* 0x0000000604047c12 */ /* 0x002fc8000f8ec0ff */
[----:B------:R-:W1:Y:S01]  /*2a30*/  POPC R5, R4 ;  /* 0x0000000400057309 */ /* 0x000e620000000000 */
[----:B---3--:R-:W1:Y:S02]  /*2a40*/  SHFL.IDX PT, R0, R3, R2, 0x1f ;  /* 0x00001f0203007589 */ /* 0x008e6400000e0000 */
[----:B-1----:R-:W-:-:S07]  /*2a50*/  IMAD R0, R5, UR4, R0 ;  /* 0x0000000405007c24 */ /* 0x002fce000f8e0200 */
.L_x_59:
[----:B------:R-:W3:Y:S04]  /*2a60*/  LD.E.STRONG.GPU R3, desc[UR36][R18.64+0x4] ;  /* 0x0000042412037980 */ /* 0x000ee8000c10f900 */
[----:B---3--:R-:W-:Y:S01]  /*2a70*/  CCTL.IVALL ;  /* 0x00000000ff00798f */ /* 0x008fe20002000000 */
[----:B------:R-:W-:Y:S05]  /*2a80*/  YIELD ;  /* 0x0000000000007946 */ /* 0x000fea0003800000 */
[----:B------:R-:W-:-:S04]  /*2a90*/  LOP3.LUT R3, R3, R0, RZ, 0x3c, !PT ;  /* 0x0000000003037212 */ /* 0x000fc800078e3cff */
[----:B------:R-:W-:-:S13]  /*2aa0*/  ISETP.GT.AND P0, PT, R3, -0x1, PT ;  /* 0xffffffff0300780c */ /* 0x000fda0003f04270 */
[----:B------:R-:W-:Y:S05]  /*2ab0*/  @P0 BRA `(.L_x_59) ;  /* 0xfffffffc00e80947 */ /* 0x000fea000383ffff */
.L_x_58:
[----:B------:R-:W-:Y:S05]  /*2ac0*/  BSYNC B0 ;  /* 0x0000000000007941 */ /* 0x000fea0003800000 */
.L_x_57:
[----:B------:R-:W-:-:S03]  /*2ad0*/  UMOV UR4, 0xffffffff ;  /* 0xffffffff00047882 */ /* 0x000fc60000000000 */
[----:B------:R-:W-:Y:S05]  /*2ae0*/  BRA.DIV UR4, `(.L_x_60) ;  /* 0x0000000204ac7947 */ /* 0x000fea000b800000 */
[----:B------:R-:W-:Y:S06]  /*2af0*/  BAR.SYNC.DEFER_BLOCKING 0x0 ;  /* 0x0000000000007b1d */ /* 0x000fec0000010000 */
.L_x_72:
[----:B------:R-:W-:Y:S05]  /*2b00*/  @P1 EXIT ;  /* 0x000000000000194d */ /* 0x000fea0003800000 */
[----:B------:R-:W1:Y:S02]  /*2b10*/  LDC.64 R6, c[0x4][0x20] ;  /* 0x01000800ff067b82 */ /* 0x000e640000000a00 */
[----:B-1----:R1:W5:Y:S01]  /*2b20*/  LDG.E.64.STRONG.SYS R4, desc[UR36][R6.64] ;  /* 0x0000002406047981 */ /* 0x002362000c1f5b00 */
[----:B------:R-:W-:-:S05]  /*2b30*/  MOV R0, 0x10 ;  /* 0x0000001000007802 */ /* 0x000fca0000000f00 */
[----:B------:R1:W3:Y:S02]  /*2b40*/  LDC.64 R2, c[0x4][R0] ;  /* 0x0100000000027b82 */ /* 0x0002e40000000a00 */
[----:B------:R-:W-:-:S07]  /*2b50*/  LEPC R20, `(.L_x_61) ;  /* 0x000000001014794e */ /* 0x000fce0000000000 */
[----:B0123-5:R-:W-:Y:S05]  /*2b60*/  CALL.ABS.NOINC R2 ;  /* 0x0000000002007343 */ /* 0x02ffea0003c00000 */
.L_x_61:
[----:B------:R-:W-:Y:S05]  /*2b70*/  EXIT ;  /* 0x000000000000794d */ /* 0x000fea0003800000 */
.L_x_4:
[----:B------:R-:W-:Y:S02]  /*2b80*/  HFMA2 R13, -RZ, RZ, 0, 0 ;  /* 0x00000000ff0d7431 */ /* 0x000fe400000001ff */
[----:B------:R-:W-:Y:S02]  /*2b90*/  IMAD.MOV.U32 R14, RZ, RZ, 0x0 ;  /* 0x00000000ff0e7424 */ /* 0x000fe400078e00ff */
[----:B------:R-:W-:-:S07]  /*2ba0*/  IMAD.MOV.U32 R15, RZ, RZ, -0x1 ;  /* 0xffffffffff0f7424 */ /* 0x000fce00078e00ff */
[----:B------:R-:W-:Y:S05]  /*2bb0*/  WARPSYNC.COLLECTIVE.ALL `(.L_x_62) ;  /* 0x0000000000147948 */ /* 0x000fea0003c00000 */
[----:B------:R-:W-:-:S04]  /*2bc0*/  SHF.L.U32 R13, R13, 0x10, RZ ;  /* 0x000000100d0d7819 */ /* 0x000fc800000006ff */
[----:B------:R-:W-:-:S05]  /*2bd0*/  LOP3.LUT R13, R13, 0xf, R14, 0xf8, !PT ;  /* 0x0000000f0d0d7812 */ /* 0x000fca00078ef80e */
[----:B------:R0:W-:Y:S02]  /*2be0*/  BAR.SYNC.DEFER_BLOCKING R13, R13 ;  /* 0x0000000d0000731d */ /* 0x0001e40000010000 */
[----:B0-----:R-:W-:-:S04]  /*2bf0*/  SHF.R.U32 R13, R13, 0x10, RZ ;  /* 0x000000100d0d7819 */ /* 0x001fc800000016ff */
[----:B------:R-:W-:Y:S05]  /*2c00*/  ENDCOLLECTIVE ;  /* 0x000000000000791b */ /* 0x000fea0003800000 */
.L_x_62:
[----:B------:R-:W-:Y:S05]  /*2c10*/  BRA `(.L_x_63) ;  /* 0xffffffd800307947 */ /* 0x000fea000383ffff */
.L_x_8:
[----:B------:R-:W-:Y:S01]  /*2c20*/  BSSY B0, `(.L_x_64) ;  /* 0x000000a000007945 */ /* 0x000fe20003800000 */
[----:B------:R-:W-:Y:S02]  /*2c30*/  IMAD.MOV.U32 R14, RZ, RZ, 0x0 ;  /* 0x00000000ff0e7424 */ /* 0x000fe400078e00ff */
        /* <DEDUP_REMOVED lines=8> */
.L_x_65:
[----:B------:R-:W-:Y:S05]  /*2cc0*/  BSYNC B0 ;  /* 0x0000000000007941 */ /* 0x000fea0003800000 */
.L_x_64:
[----:B------:R-:W-:Y:S05]  /*2cd0*/  BRA `(.L_x_66) ;  /* 0xffffffd800a87947 */ /* 0x000fea000383ffff */
.L_x_56:
[----:B------:R-:W-:Y:S01]  /*2ce0*/  BSSY B0, `(.L_x_67) ;  /* 0x000000a000007945 */ /* 0x000fe20003800000 */
[----:B------:R-:W-:Y:S01]  /*2cf0*/  MOV R14, 0x0 ;  /* 0x00000000000e7802 */ /* 0x000fe20000000f00 */
[----:B------:R-:W-:Y:S02]  /*2d00*/  IMAD.MOV.U32 R13, RZ, RZ, 0x0 ;  /* 0x00000000ff0d7424 */ /* 0x000fe400078e00ff */
[----:B------:R-:W-:-:S07]  /*2d10*/  IMAD.MOV.U32 R15, RZ, RZ, -0x1 ;  /* 0xffffffffff0f7424 */ /* 0x000fce00078e00ff */
[----:B0-2---:R-:W-:Y:S05]  /*2d20*/  WARPSYNC.COLLECTIVE.ALL `(.L_x_68) ;  /* 0x0000000000147948 */ /* 0x005fea0003c00000 */
[----:B------:R-:W-:-:S04]  /*2d30*/  SHF.L.U32 R13, R13, 0x10, RZ ;  /* 0x000000100d0d7819 */ /* 0x000fc800000006ff */
[----:B------:R-:W-:-:S05]  /*2d40*/  LOP3.LUT R13, R13, 0xf, R14, 0xf8, !PT ;  /* 0x0000000f0d0d7812 */ /* 0x000fca00078ef80e */
[----:B------:R1:W-:Y:S02]  /*2d50*/  BAR.SYNC.DEFER_BLOCKING R13, R13 ;  /* 0x0000000d0000731d */ /* 0x0003e40000010000 */
[----:B-1----:R-:W-:-:S04]  /*2d60*/  SHF.R.U32 R13, R13, 0x10, RZ ;  /* 0x000000100d0d7819 */ /* 0x002fc800000016ff */
[----:B0-2---:R-:W-:Y:S05]  /*2d70*/  ENDCOLLECTIVE ;  /* 0x000000000000791b */ /* 0x005fea0003800000 */
.L_x_68:
[----:B------:R-:W-:Y:S05]  /*2d80*/  BSYNC B0 ;  /* 0x0000000000007941 */ /* 0x000fea0003800000 */
.L_x_67:
[----:B------:R-:W-:Y:S05]  /*2d90*/  BRA `(.L_x_69) ;  /* 0xfffffff800b47947 */ /* 0x000fea000383ffff */
.L_x_60:
[----:B------:R-:W-:Y:S01]  /*2da0*/  BSSY B0, `(.L_x_70) ;  /* 0x000000a000007945 */ /* 0x000fe20003800000 */
[----:B------:R-:W-:Y:S01]  /*2db0*/  IMAD.MOV.U32 R14, RZ, RZ, 0x0 ;  /* 0x00000000ff0e7424 */ /* 0x000fe200078e00ff */
[----:B------:R-:W-:Y:S01]  /*2dc0*/  MOV R15, 0xffffffff ;  /* 0xffffffff000f7802 */ /* 0x000fe20000000f00 */
[----:B------:R-:W-:-:S07]  /*2dd0*/  IMAD.MOV.U32 R13, RZ, RZ, 0x0 ;  /* 0x00000000ff0d7424 */ /* 0x000fce00078e00ff */
[----:B0-2---:R-:W-:Y:S05]  /*2de0*/  WARPSYNC.COLLECTIVE.ALL `(.L_x_71) ;  /* 0x0000000000147948 */ /* 0x005fea0003c00000 */
[----:B------:R-:W-:-:S04]  /*2df0*/  SHF.L.U32 R13, R13, 0x10, RZ ;  /* 0x000000100d0d7819 */ /* 0x000fc800000006ff */
[----:B------:R-:W-:-:S05]  /*2e00*/  LOP3.LUT R13, R13, 0xf, R14, 0xf8, !PT ;  /* 0x0000000f0d0d7812 */ /* 0x000fca00078ef80e */
[----:B------:R1:W-:Y:S02]  /*2e10*/  BAR.SYNC.DEFER_BLOCKING R13, R13 ;  /* 0x0000000d0000731d */ /* 0x0003e40000010000 */
[----:B-1----:R-:W-:-:S04]  /*2e20*/  SHF.R.U32 R13, R13, 0x10, RZ ;  /* 0x000000100d0d7819 */ /* 0x002fc800000016ff */
[----:B0-2---:R-:W-:Y:S05]  /*2e30*/  ENDCOLLECTIVE ;  /* 0x000000000000791b */ /* 0x005fea0003800000 */
.L_x_71:
[----:B------:R-:W-:Y:S05]  /*2e40*/  BSYNC B0 ;  /* 0x0000000000007941 */ /* 0x000fea0003800000 */
.L_x_70:
[----:B------:R-:W-:Y:S05]  /*2e50*/  BRA `(.L_x_72) ;  /* 0xfffffffc00287947 */ /* 0x000fea000383ffff */
        .weak           $__internal_0_$__cuda_sm20_div_rn_f64_full
        .type           $__internal_0_$__cuda_sm20_div_rn_f64_full,@function
        .size           $__internal_0_$__cuda_sm20_div_rn_f64_full,($__internal_1_$__cuda_sm20_dsqrt_rn_f64_mediumpath_v1 - $__internal_0_$__cuda_sm20_div_rn_f64_full)
$__internal_0_$__cuda_sm20_div_rn_f64_full:
[C---:B------:R-:W-:Y:S01]  /*2e60*/  FSETP.GEU.AND P0, PT, |R15|.reuse, 1.469367938527859385e-39, PT ;  /* 0x001000000f00780b */ /* 0x040fe20003f0e200 */
[----:B------:R-:W-:Y:S01]  /*2e70*/  IMAD.MOV.U32 R26, RZ, RZ, 0x1 ;  /* 0x00000001ff1a7424 */ /* 0x000fe200078e00ff */
[----:B------:R-:W-:Y:S01]  /*2e80*/  LOP3.LUT R12, R15, 0x800fffff, RZ, 0xc0, !PT ;  /* 0x800fffff0f0c7812 */ /* 0x000fe200078ec0ff */
[----:B------:R-:W-:Y:S01]  /*2e90*/  IMAD.MOV.U32 R3, RZ, RZ, 0x1ca00000 ;  /* 0x1ca00000ff037424 */ /* 0x000fe200078e00ff */
[C---:B------:R-:W-:Y:S01]  /*2ea0*/  FSETP.GEU.AND P3, PT, |R21|.reuse, 1.469367938527859385e-39, PT ;  /* 0x001000001500780b */ /* 0x040fe20003f6e200 */
[----:B------:R-:W-:Y:S01]  /*2eb0*/  BSSY B2, `(.L_x_73) ;  /* 0x0000052000027945 */ /* 0x000fe20003800000 */
[----:B------:R-:W-:Y:S01]  /*2ec0*/  LOP3.LUT R13, R12, 0x3ff00000, RZ, 0xfc, !PT ;  /* 0x3ff000000c0d7812 */ /* 0x000fe200078efcff */
[----:B------:R-:W-:Y:S01]  /*2ed0*/  IMAD.MOV.U32 R12, RZ, RZ, R14 ;  /* 0x000000ffff0c7224 */ /* 0x000fe200078e000e */
[----:B------:R-:W-:Y:S02]  /*2ee0*/  LOP3.LUT R25, R21, 0x7ff00000, RZ, 0xc0, !PT ;  /* 0x7ff0000015197812 */ /* 0x000fe400078ec0ff */
[----:B------:R-:W-:-:S03]  /*2ef0*/  LOP3.LUT R39, R15, 0x7ff00000, RZ, 0xc0, !PT ;  /* 0x7ff000000f277812 */ /* 0x000fc600078ec0ff */
[----:B------:R-:W-:Y:S01]  /*2f00*/  @!P0 DMUL R12, R14, 8.98846567431157953865e+307 ;  /* 0x7fe000000e0c8828 */ /* 0x000fe20000000000 */
[----:B------:R-:W-:Y:S01]  /*2f10*/  ISETP.GE.U32.AND P2, PT, R25, R39, PT ;  /* 0x000000271900720c */ /* 0x000fe20003f46070 */
[----:B------:R-:W-:Y:S02]  /*2f20*/  IMAD.MOV.U32 R38, RZ, RZ, R25 ;  /* 0x000000ffff267224 */ /* 0x000fe400078e0019 */
[----:B------:R-:W-:Y:S02]  /*2f30*/  @!P3 LOP3.LUT R32, R15, 0x7ff00000, RZ, 0xc0, !PT ;  /* 0x7ff000000f20b812 */ /* 0x000fe400078ec0ff */
[----:B------:R-:W0:Y:S02]  /*2f40*/  MUFU.RCP64H R27, R13 ;  /* 0x0000000d001b7308 */ /* 0x000e240000001800 */
[----:B------:R-:W-:Y:S02]  /*2f50*/  @!P3 ISETP.GE.U32.AND P4, PT, R25, R32, PT ;  /* 0x000000201900b20c */ /* 0x000fe40003f86070 */
[----:B------:R-:W-:-:S02]  /*2f60*/  @!P3 MOV R32, RZ ;  /* 0x000000ff0020b202 */ /* 0x000fc40000000f00 */
[----:B------:R-:W-:Y:S02]  /*2f70*/  @!P3 SEL R33, R3, 0x63400000, !P4 ;  /* 0x634000000321b807 */ /* 0x000fe40006000000 */
[----:B------:R-:W-:Y:S02]  /*2f80*/  @!P0 LOP3.LUT R39, R13, 0x7ff00000, RZ, 0xc0, !PT ;  /* 0x7ff000000d278812 */ /* 0x000fe400078ec0ff */
[----:B------:R-:W-:-:S03]  /*2f90*/  @!P3 LOP3.LUT R33, R33, 0x80000000, R21, 0xf8, !PT ;  /* 0x800000002121b812 */ /* 0x000fc600078ef815 */
[----:B------:R-:W-:Y:S01]  /*2fa0*/  VIADD R40, R39, 0xffffffff ;  /* 0xffffffff27287836 */ /* 0x000fe20000000000 */
[----:B------:R-:W-:Y:S01]  /*2fb0*/  @!P3 LOP3.LUT R33, R33, 0x100000, RZ, 0xfc, !PT ;  /* 0x001000002121b812 */ /* 0x000fe200078efcff */
[----:B0-----:R-:W-:-:S08]  /*2fc0*/  DFMA R30, R26, -R12, 1 ;  /* 0x3ff000001a1e742b */ /* 0x001fd0000000080c */
[----:B------:R-:W-:-:S08]  /*2fd0*/  DFMA R30, R30, R30, R30 ;  /* 0x0000001e1e1e722b */ /* 0x000fd0000000001e */
[----:B------:R-:W-:Y:S01]  /*2fe0*/  DFMA R30, R26, R30, R26 ;  /* 0x0000001e1a1e722b */ /* 0x000fe2000000001a */
[----:B------:R-:W-:Y:S01]  /*2ff0*/  SEL R27, R3, 0x63400000, !P2 ;  /* 0x63400000031b7807 */ /* 0x000fe20005000000 */
[----:B------:R-:W-:-:S03]  /*3000*/  IMAD.MOV.U32 R26, RZ, RZ, R20 ;  /* 0x000000ffff1a7224 */ /* 0x000fc600078e0014 */
[----:B------:R-:W-:-:S03]  /*3010*/  LOP3.LUT R27, R27, 0x800fffff, R21, 0xf8, !PT ;  /* 0x800fffff1b1b7812 */ /* 0x000fc600078ef815 */
[----:B------:R-:W-:-:S03]  /*3020*/  DFMA R34, R30, -R12, 1 ;  /* 0x3ff000001e22742b */ /* 0x000fc6000000080c */
[----:B------:R-:W-:-:S05]  /*3030*/  @!P3 DFMA R26, R26, 2, -R32 ;  /* 0x400000001a1ab82b */ /* 0x000fca0000000820 */
[----:B------:R-:W-:-:S05]  /*3040*/  DFMA R34, R30, R34, R30 ;  /* 0x000000221e22722b */ /* 0x000fca000000001e */
[----:B------:R-:W-:-:S03]  /*3050*/  @!P3 LOP3.LUT R38, R27, 0x7ff00000, RZ, 0xc0, !PT ;  /* 0x7ff000001b26b812 */ /* 0x000fc600078ec0ff */
[----:B------:R-:W-:Y:S02]  /*3060*/  DMUL R30, R34, R26 ;  /* 0x0000001a221e7228 */ /* 0x000fe40000000000 */
[----:B------:R-:W-:-:S05]  /*3070*/  VIADD R32, R38, 0xffffffff ;  /* 0xffffffff26207836 */ /* 0x000fca0000000000 */
[----:B------:R-:W-:Y:S01]  /*3080*/  ISETP.GT.U32.AND P0, PT, R32, 0x7feffffe, PT ;  /* 0x7feffffe2000780c */ /* 0x000fe20003f04070 */
[----:B------:R-:W-:-:S03]  /*3090*/  DFMA R32, R30, -R12, R26 ;  /* 0x8000000c1e20722b */ /* 0x000fc6000000001a */
[----:B------:R-:W-:-:S05]  /*30a0*/  ISETP.GT.U32.OR P0, PT, R40, 0x7feffffe, P0 ;  /* 0x7feffffe2800780c */ /* 0x000fca0000704470 */
[----:B------:R-:W-:-:S08]  /*30b0*/  DFMA R32, R34, R32, R30 ;  /* 0x000000202220722b */ /* 0x000fd0000000001e */
[----:B------:R-:W-:Y:S05]  /*30c0*/  @P0 BRA `(.L_x_74) ;  /* 0x00000000006c0947 */ /* 0x000fea0003800000 */
[----:B------:R-:W-:-:S04]  /*30d0*/  LOP3.LUT R30, R15, 0x7ff00000, RZ, 0xc0, !PT ;  /* 0x7ff000000f1e7812 */ /* 0x000fc800078ec0ff */
[CC--:B------:R-:W-:Y:S02]  /*30e0*/  VIADDMNMX R20, R25.reuse, -R30.reuse, 0xb9600000, !PT ;  /* 0xb960000019147446 */ /* 0x0c0fe4000780091e */
[----:B------:R-:W-:Y:S02]  /*30f0*/  ISETP.GE.U32.AND P0, PT, R25, R30, PT ;  /* 0x0000001e1900720c */ /* 0x000fe40003f06070 */
[----:B------:R-:W-:Y:S02]  /*3100*/  VIMNMX R20, PT, PT, R20, 0x46a00000, PT ;  /* 0x46a0000014147848 */ /* 0x000fe40003fe0100 */
[----:B------:R-:W-:-:S05]  /*3110*/  SEL R3, R3, 0x63400000, !P0 ;  /* 0x6340000003037807 */ /* 0x000fca0004000000 */
[----:B------:R-:W-:Y:S02]  /*3120*/  IMAD.IADD R3, R20, 0x1, -R3 ;  /* 0x0000000114037824 */ /* 0x000fe400078e0a03 */
[----:B------:R-:W-:-:S03]  /*3130*/  IMAD.MOV.U32 R20, RZ, RZ, RZ ;  /* 0x000000ffff147224 */ /* 0x000fc600078e00ff */
[----:B------:R-:W-:-:S06]  /*3140*/  IADD3 R21, PT, PT, R3, 0x7fe00000, RZ ;  /* 0x7fe0000003157810 */ /* 0x000fcc0007ffe0ff */
[----:B------:R-:W-:-:S10]  /*3150*/  DMUL R30, R32, R20 ;  /* 0x00000014201e7228 */ /* 0x000fd40000000000 */
[----:B------:R-:W-:-:S13]  /*3160*/  FSETP.GTU.AND P0, PT, |R31|, 1.469367938527859385e-39, PT ;  /* 0x001000001f00780b */ /* 0x000fda0003f0c200 */
[----:B------:R-:W-:Y:S05]  /*3170*/  @P0 BRA `(.L_x_75) ;  /* 0x0000000000940947 */ /* 0x000fea0003800000 */
[----:B------:R-:W-:Y:S01]  /*3180*/  DFMA R12, R32, -R12, R26 ;  /* 0x8000000c200c722b */ /* 0x000fe2000000001a */
[----:B------:R-:W-:-:S09]  /*3190*/  IMAD.MOV.U32 R20, RZ, RZ, RZ ;  /* 0x000000ffff147224 */ /* 0x000fd200078e00ff */
[C---:B------:R-:W-:Y:S02]  /*31a0*/  FSETP.NEU.AND P0, PT, R13.reuse, RZ, PT ;  /* 0x000000ff0d00720b */ /* 0x040fe40003f0d000 */
[----:B------:R-:W-:-:S04]  /*31b0*/  LOP3.LUT R15, R13, 0x80000000, R15, 0x48, !PT ;  /* 0x800000000d0f7812 */ /* 0x000fc800078e480f */
[----:B------:R-:W-:-:S07]  /*31c0*/  LOP3.LUT R21, R15, R21, RZ, 0xfc, !PT ;  /* 0x000000150f157212 */ /* 0x000fce00078efcff */
[----:B------:R-:W-:Y:S05]  /*31d0*/  @!P0 BRA `(.L_x_75) ;  /* 0x00000000007c8947 */ /* 0x000fea0003800000 */
[----:B------:R-:W-:Y:S01]  /*31e0*/  IMAD.MOV R13, RZ, RZ, -R3 ;  /* 0x000000ffff0d7224 */ /* 0x000fe200078e0a03 */
[----:B------:R-:W-:Y:S01]  /*31f0*/  DMUL.RP R20, R32, R20 ;  /* 0x0000001420147228 */ /* 0x000fe20000008000 */
[----:B------:R-:W-:Y:S01]  /*3200*/  IMAD.MOV.U32 R12, RZ, RZ, RZ ;  /* 0x000000ffff0c7224 */ /* 0x000fe200078e00ff */
[----:B------:R-:W-:-:S05]  /*3210*/  IADD3 R3, PT, PT, -R3, -0x43300000, RZ ;  /* 0xbcd0000003037810 */ /* 0x000fca0007ffe1ff */
[----:B------:R-:W-:-:S03]  /*3220*/  DFMA R12, R30, -R12, R32 ;  /* 0x8000000c1e0c722b */ /* 0x000fc60000000020 */
[----:B------:R-:W-:-:S07]  /*3230*/  LOP3.LUT R15, R21, R15, RZ, 0x3c, !PT ;  /* 0x0000000f150f7212 */ /* 0x000fce00078e3cff */
[----:B------:R-:W-:-:S04]  /*3240*/  FSETP.NEU.AND P0, PT, |R13|, R3, PT ;  /* 0x000000030d00720b */ /* 0x000fc80003f0d200 */
[----:B------:R-:W-:Y:S02]  /*3250*/  FSEL R30, R20, R30, !P0 ;  /* 0x0000001e141e7208 */ /* 0x000fe40004000000 */
[----:B------:R-:W-:Y:S01]  /*3260*/  FSEL R31, R15, R31, !P0 ;  /* 0x0000001f0f1f7208 */ /* 0x000fe20004000000 */
[----:B------:R-:W-:Y:S06]  /*3270*/  BRA `(.L_x_75) ;  /* 0x0000000000547947 */ /* 0x000fec0003800000 */
.L_x_74:
[----:B------:R-:W-:-:S14]  /*3280*/  DSETP.NAN.AND P0, PT, R20, R20, PT ;  /* 0x000000141400722a */ /* 0x000fdc0003f08000 */
[----:B------:R-:W-:Y:S05]  /*3290*/  @P0 BRA `(.L_x_76) ;  /* 0x0000000000440947 */ /* 0x000fea0003800000 */
[----:B------:R-:W-:-:S14]  /*32a0*/  DSETP.NAN.AND P0, PT, R14, R14, PT ;  /* 0x0000000e0e00722a */ /* 0x000fdc0003f08000 */
[----:B------:R-:W-:Y:S05]  /*32b0*/  @P0 BRA `(.L_x_77) ;  /* 0x0000000000300947 */ /* 0x000fea0003800000 */
[----:B------:R-:W-:Y:S01]  /*32c0*/  ISETP.NE.AND P0, PT, R38, R39, PT ;  /* 0x000000272600720c */ /* 0x000fe20003f05270 */
[----:B------:R-:W-:Y:S01]  /*32d0*/  IMAD.MOV.U32 R31, RZ, RZ, -0x80000 ;  /* 0xfff80000ff1f7424 */ /* 0x000fe200078e00ff */
[----:B------:R-:W-:-:S11]  /*32e0*/  MOV R30, 0x0 ;  /* 0x00000000001e7802 */ /* 0x000fd60000000f00 */
[----:B------:R-:W-:Y:S05]  /*32f0*/  @!P0 BRA `(.L_x_75) ;  /* 0x0000000000348947 */ /* 0x000fea0003800000 */
[----:B------:R-:W-:Y:S02]  /*3300*/  ISETP.NE.AND P0, PT, R38, 0x7ff00000, PT ;  /* 0x7ff000002600780c */ /* 0x000fe40003f05270 */
[----:B------:R-:W-:Y:S02]  /*3310*/  LOP3.LUT R31, R21, 0x80000000, R15, 0x48, !PT ;  /* 0x80000000151f7812 */ /* 0x000fe400078e480f */
[----:B------:R-:W-:-:S13]  /*3320*/  ISETP.EQ.OR P0, PT, R39, RZ, !P0 ;  /* 0x000000ff2700720c */ /* 0x000fda0004702670 */
[----:B------:R-:W-:Y:S01]  /*3330*/  @P0 LOP3.LUT R3, R31, 0x7ff00000, RZ, 0xfc, !PT ;  /* 0x7ff000001f030812 */ /* 0x000fe200078efcff */
[----:B------:R-:W-:Y:S02]  /*3340*/  @!P0 IMAD.MOV.U32 R30, RZ, RZ, RZ ;  /* 0x000000ffff1e8224 */ /* 0x000fe400078e00ff */
[----:B------:R-:W-:Y:S02]  /*3350*/  @P0 IMAD.MOV.U32 R30, RZ, RZ, RZ ;  /* 0x000000ffff1e0224 */ /* 0x000fe400078e00ff */
[----:B------:R-:W-:Y:S01]  /*3360*/  @P0 IMAD.MOV.U32 R31, RZ, RZ, R3 ;  /* 0x000000ffff1f0224 */ /* 0x000fe200078e0003 */
[----:B------:R-:W-:Y:S06]  /*3370*/  BRA `(.L_x_75) ;  /* 0x0000000000147947 */ /* 0x000fec0003800000 */
.L_x_77:
[----:B------:R-:W-:Y:S02]  /*3380*/  LOP3.LUT R31, R15, 0x80000, RZ, 0xfc, !PT ;  /* 0x000800000f1f7812 */ /* 0x000fe400078efcff */
[----:B------:R-:W-:Y:S01]  /*3390*/  MOV R30, R14 ;  /* 0x0000000e001e7202 */ /* 0x000fe20000000f00 */
[----:B------:R-:W-:Y:S06]  /*33a0*/  BRA `(.L_x_75) ;  /* 0x0000000000087947 */ /* 0x000fec0003800000 */
.L_x_76:
[----:B------:R-:W-:Y:S01]  /*33b0*/  LOP3.LUT R31, R21, 0x80000, RZ, 0xfc, !PT ;  /* 0x00080000151f7812 */ /* 0x000fe200078efcff */
[----:B------:R-:W-:-:S07]  /*33c0*/  IMAD.MOV.U32 R30, RZ, RZ, R20 ;  /* 0x000000ffff1e7224 */ /* 0x000fce00078e0014 */
.L_x_75:
[----:B------:R-:W-:Y:S05]  /*33d0*/  BSYNC B2 ;  /* 0x0000000000027941 */ /* 0x000fea0003800000 */
.L_x_73:
[----:B------:R-:W-:Y:S02]  /*33e0*/  IMAD.MOV.U32 R12, RZ, RZ, R0 ;  /* 0x000000ffff0c7224 */ /* 0x000fe400078e0000 */
[----:B------:R-:W-:-:S04]  /*33f0*/  IMAD.MOV.U32 R13, RZ, RZ, 0x0 ;  /* 0x00000000ff0d7424 */ /* 0x000fc800078e00ff */
[----:B------:R-:W-:Y:S05]  /*3400*/  RET.REL.NODEC R12 `(_Z21kernelBenchmarkDevicemPcS_i) ;  /* 0xffffffc80cfc7950 */ /* 0x000fea0003c3ffff */
        .weak           $__internal_1_$__cuda_sm20_dsqrt_rn_f64_mediumpath_v1
        .type           $__internal_1_$__cuda_sm20_dsqrt_rn_f64_mediumpath_v1,@function
        .size           $__internal_1_$__cuda_sm20_dsqrt_rn_f64_mediumpath_v1,(.L_x_84 - $__internal_1_$__cuda_sm20_dsqrt_rn_f64_mediumpath_v1)
$__internal_1_$__cuda_sm20_dsqrt_rn_f64_mediumpath_v1:
[----:B------:R-:W-:Y:S01]  /*3410*/  ISETP.GE.U32.AND P0, PT, R10, -0x3400000, PT ;  /* 0xfcc000000a00780c */ /* 0x000fe20003f06070 */
[----:B------:R-:W-:Y:S01]  /*3420*/  BSSY.RECONVERGENT B1, `(.L_x_78) ;  /* 0x000002b000017945 */ /* 0x000fe20003800200 */
[----:B------:R-:W-:Y:S01]  /*3430*/  IMAD.MOV.U32 R14, RZ, RZ, R20 ;  /* 0x000000ffff0e7224 */ /* 0x000fe200078e0014 */
[----:B------:R-:W-:Y:S01]  /*3440*/  MOV R15, R21 ;  /* 0x00000015000f7202 */ /* 0x000fe20000000f00 */
[----:B------:R-:W-:Y:S01]  /*3450*/  IMAD.MOV.U32 R20, RZ, RZ, R24 ;  /* 0x000000ffff147224 */ /* 0x000fe200078e0018 */
[----:B------:R-:W-:Y:S01]  /*3460*/  MOV R24, R26 ;  /* 0x0000001a00187202 */ /* 0x000fe20000000f00 */
[----:B------:R-:W-:Y:S02]  /*3470*/  IMAD.MOV.U32 R21, RZ, RZ, R25 ;  /* 0x000000ffff157224 */ /* 0x000fe400078e0019 */
[----:B------:R-:W-:Y:S02]  /*3480*/  IMAD.MOV.U32 R10, RZ, RZ, R28 ;  /* 0x000000ffff0a7224 */ /* 0x000fe400078e001c */
[----:B------:R-:W-:-:S02]  /*3490*/  IMAD.MOV.U32 R11, RZ, RZ, R29 ;  /* 0x000000ffff0b7224 */ /* 0x000fc400078e001d */
[----:B------:R-:W-:Y:S01]  /*34a0*/  IMAD.MOV.U32 R25, RZ, RZ, R27 ;  /* 0x000000ffff197224 */ /* 0x000fe200078e001b */
[----:B------:R-:W-:Y:S06]  /*34b0*/  @!P0 BRA `(.L_x_79) ;  /* 0x0000000000208947 */ /* 0x000fec0003800000 */
[----:B------:R-:W-:-:S10]  /*34c0*/  DFMA.RM R10, R10, R20, R24 ;  /* 0x000000140a0a722b */ /* 0x000fd40000004018 */
[----:B------:R-:W-:-:S05]  /*34d0*/  IADD3 R20, P0, PT, R10, 0x1, RZ ;  /* 0x000000010a147810 */ /* 0x000fca0007f1e0ff */
[----:B------:R-:W-:-:S06]  /*34e0*/  IMAD.X R21, RZ, RZ, R11, P0 ;  /* 0x000000ffff157224 */ /* 0x000fcc00000e060b */
[----:B------:R-:W-:-:S08]  /*34f0*/  DFMA.RP R14, -R10, R20, R14 ;  /* 0x000000140a0e722b */ /* 0x000fd0000000810e */
[----:B------:R-:W-:-:S06]  /*3500*/  DSETP.GT.AND P0, PT, R14, RZ, PT ;  /* 0x000000ff0e00722a */ /* 0x000fcc0003f04000 */
[----:B------:R-:W-:Y:S02]  /*3510*/  FSEL R10, R20, R10, P0 ;  /* 0x0000000a140a7208 */ /* 0x000fe40000000000 */
[----:B------:R-:W-:Y:S01]  /*3520*/  FSEL R11, R21, R11, P0 ;  /* 0x0000000b150b7208 */ /* 0x000fe20000000000 */
[----:B------:R-:W-:Y:S06]  /*3530*/  BRA `(.L_x_80) ;  /* 0x0000000000647947 */ /* 0x000fec0003800000 */
.L_x_79:
[----:B------:R-:W-:-:S14]  /*3540*/  DSETP.NE.AND P0, PT, R14, RZ, PT ;  /* 0x000000ff0e00722a */ /* 0x000fdc0003f05000 */
[----:B------:R-:W-:Y:S05]  /*3550*/  @!P0 BRA `(.L_x_81) ;  /* 0x0000000000588947 */ /* 0x000fea0003800000 */
[----:B------:R-:W-:-:S13]  /*3560*/  ISETP.GE.AND P0, PT, R15, RZ, PT ;  /* 0x000000ff0f00720c */ /* 0x000fda0003f06270 */
[----:B------:R-:W-:Y:S02]  /*3570*/  @!P0 IMAD.MOV.U32 R10, RZ, RZ, 0x0 ;  /* 0x00000000ff0a8424 */ /* 0x000fe400078e00ff */
[----:B------:R-:W-:Y:S01]  /*3580*/  @!P0 IMAD.MOV.U32 R11, RZ, RZ, -0x80000 ;  /* 0xfff80000ff0b8424 */ /* 0x000fe200078e00ff */
[----:B------:R-:W-:Y:S06]  /*3590*/  @!P0 BRA `(.L_x_80) ;  /* 0x00000000004c8947 */ /* 0x000fec0003800000 */
[----:B------:R-:W-:-:S13]  /*35a0*/  ISETP.GT.AND P0, PT, R15, 0x7fefffff, PT ;  /* 0x7fefffff0f00780c */ /* 0x000fda0003f04270 */
[----:B------:R-:W-:Y:S05]  /*35b0*/  @P0 BRA `(.L_x_81) ;  /* 0x0000000000400947 */ /* 0x000fea0003800000 */
[----:B------:R-:W-:Y:S01]  /*35c0*/  DMUL R10, R14, 8.11296384146066816958e+31 ;  /* 0x469000000e0a7828 */ /* 0x000fe20000000000 */
[----:B------:R-:W-:Y:S01]  /*35d0*/  IMAD.MOV.U32 R24, RZ, RZ, 0x0 ;  /* 0x00000000ff187424 */ /* 0x000fe200078e00ff */
[----:B------:R-:W-:Y:S01]  /*35e0*/  MOV R14, RZ ;  /* 0x000000ff000e7202 */ /* 0x000fe20000000f00 */
[----:B------:R-:W-:-:S03]  /*35f0*/  IMAD.MOV.U32 R25, RZ, RZ, 0x3fd80000 ;  /* 0x3fd80000ff197424 */ /* 0x000fc600078e00ff */
[----:B------:R-:W0:Y:S02]  /*3600*/  MUFU.RSQ64H R15, R11 ;  /* 0x0000000b000f7308 */ /* 0x000e240000001c00 */
[----:B0-----:R-:W-:-:S08]  /*3610*/  DMUL R20, R14, R14 ;  /* 0x0000000e0e147228 */ /* 0x001fd00000000000 */
[----:B------:R-:W-:-:S08]  /*3620*/  DFMA R20, R10, -R20, 1 ;  /* 0x3ff000000a14742b */ /* 0x000fd00000000814 */
[----:B------:R-:W-:Y:S02]  /*3630*/  DFMA R24, R20, R24, 0.5 ;  /* 0x3fe000001418742b */ /* 0x000fe40000000018 */
[----:B------:R-:W-:-:S08]  /*3640*/  DMUL R20, R14, R20 ;  /* 0x000000140e147228 */ /* 0x000fd00000000000 */
[----:B------:R-:W-:-:S08]  /*3650*/  DFMA R20, R24, R20, R14 ;  /* 0x000000141814722b */ /* 0x000fd0000000000e */
[----:B------:R-:W-:Y:S02]  /*3660*/  DMUL R14, R10, R20 ;  /* 0x000000140a0e7228 */ /* 0x000fe40000000000 */
[----:B------:R-:W-:-:S06]  /*3670*/  VIADD R21, R21, 0xfff00000 ;  /* 0xfff0000015157836 */ /* 0x000fcc0000000000 */
[----:B------:R-:W-:-:S08]  /*3680*/  DFMA R24, R14, -R14, R10 ;  /* 0x8000000e0e18722b */ /* 0x000fd0000000000a */
[----:B------:R-:W-:-:S10]  /*3690*/  DFMA R10, R20, R24, R14 ;  /* 0x00000018140a722b */ /* 0x000fd4000000000e */
[----:B------:R-:W-:Y:S01]  /*36a0*/  VIADD R11, R11, 0xfcb00000 ;  /* 0xfcb000000b0b7836 */ /* 0x000fe20000000000 */
[----:B------:R-:W-:Y:S06]  /*36b0*/  BRA `(.L_x_80) ;  /* 0x0000000000047947 */ /* 0x000fec0003800000 */
.L_x_81:
[----:B------:R-:W-:-:S11]  /*36c0*/  DADD R10, R14, R14 ;  /* 0x000000000e0a7229 */ /* 0x000fd6000000000e */
.L_x_80:
[----:B------:R-:W-:Y:S05]  /*36d0*/  BSYNC.RECONVERGENT B1 ;  /* 0x0000000000017941 */ /* 0x000fea0003800200 */
.L_x_78:
[----:B------:R-:W-:Y:S01]  /*36e0*/  MOV R14, R10 ;  /* 0x0000000a000e7202 */ /* 0x000fe20000000f00 */
[----:B------:R-:W-:Y:S02]  /*36f0*/  IMAD.MOV.U32 R15, RZ, RZ, R11 ;  /* 0x000000ffff0f7224 */ /* 0x000fe400078e000b */
[----:B------:R-:W-:Y:S02]  /*3700*/  IMAD.MOV.U32 R10, RZ, RZ, R0 ;  /* 0x000000ffff0a7224 */ /* 0x000fe400078e0000 */
[----:B------:R-:W-:-:S04]  /*3710*/  IMAD.MOV.U32 R11, RZ, RZ, 0x0 ;  /* 0x00000000ff0b7424 */ /* 0x000fc800078e00ff */
[----:B------:R-:W-:Y:S05]  /*3720*/  RET.REL.NODEC R10 `(_Z21kernelBenchmarkDevicemPcS_i) ;  /* 0xffffffc80a347950 */ /* 0x000fea0003c3ffff */
.L_x_82:
[----:B------:R-:W-:-:S00]  /*3730*/  BRA `(.L_x_82) ;  /* 0xfffffffc00fc7947 */ /* 0x000fc0000383ffff */
[----:B------:R-:W-:-:S00]  /*3740*/  NOP ;  /* 0x0000000000007918 */ /* 0x000fc00000000000 */
        /* <DEDUP_REMOVED lines=11> */
.L_x_84:


//--------------------- .nv.global.init           --------------------------
	.section	.nv.global.init,"aw",@progbits
.nv.global.init:
	.type		$str,@object
	.size		$str,($str$1 - $str)
$str:
        /*0000*/ 	.byte	0x67, 0x6c, 0x6f, 0x62, 0x61, 0x6c, 0x42, 0x75, 0x66, 0x66, 0x65, 0x72, 0x44, 0x61, 0x74, 0x61
        /*0010*/ 	.byte	0x00
	.type		$str$1,@object
	.size		$str$1,(__unnamed_1 - $str$1)
$str$1:
        /*0011*/ 	.byte	0x2f, 0x74, 0x6d, 0x70, 0x2f, 0x73, 0x61, 0x73, 0x73, 0x5f, 0x63, 0x75, 0x5f, 0x69, 0x72, 0x30
        /*0021*/ 	.byte	0x71, 0x6c, 0x70, 0x30, 0x30, 0x2f, 0x6b, 0x2e, 0x63, 0x75, 0x00
	.type		__unnamed_1,@object
	.size		__unnamed_1,($str$2 - __unnamed_1)
__unnamed_1:
        /*002c*/ 	.byte	0x76, 0x6f, 0x69, 0x64, 0x20, 0x6b, 0x65, 0x72, 0x6e, 0x65, 0x6c, 0x42, 0x65, 0x6e, 0x63, 0x68
        /*003c*/ 	.byte	0x6d, 0x61, 0x72, 0x6b, 0x44, 0x65, 0x76, 0x69, 0x63, 0x65, 0x28, 0x75, 0x6e, 0x73, 0x69, 0x67
        /*004c*/ 	.byte	0x6e, 0x65, 0x64, 0x20, 0x6c, 0x6f, 0x6e, 0x67, 0x2c, 0x20, 0x63, 0x68, 0x61, 0x72, 0x20, 0x2a
        /*005c*/ 	.byte	0x2c, 0x20, 0x63, 0x68, 0x61, 0x72, 0x20, 0x2a, 0x2c, 0x20, 0x69, 0x6e, 0x74, 0x29, 0x00
	.type		$str$2,@object
	.size		$str$2,(.L_5 - $str$2)
$str$2:
        /*006b*/ 	.byte	0x64, 0x61, 0x74, 0x61, 0x53, 0x69, 0x7a, 0x65, 0x20, 0x3d, 0x20, 0x25, 0x64, 0x20, 0x42, 0x2c
        /*007b*/ 	.byte	0x20, 0x74, 0x69, 0x6d, 0x65, 0x20, 0x3d, 0x20, 0x25, 0x6c, 0x67, 0x20, 0x28, 0x20, 0x2b, 0x2d
        /*008b*/ 	.byte	0x20, 0x25, 0x6c, 0x67, 0x20, 0x29, 0x20, 0x75, 0x73, 0x2c, 0x20, 0x62, 0x61, 0x6e, 0x64, 0x77
        /*009b*/ 	.byte	0x69, 0x64, 0x74, 0x68, 0x20, 0x3d, 0x20, 0x25, 0x6c, 0x67, 0x20, 0x28, 0x20, 0x2b, 0x2d, 0x20
        /*00ab*/ 	.byte	0x25, 0x6c, 0x67, 0x20, 0x29, 0x20, 0x4d, 0x42, 0x2f, 0x73, 0x20, 0x0a, 0x00
.L_5:


//--------------------- .nv.shared.reserved.0     --------------------------
	.section	.nv.shared.reserved.0,"aw",@nobits
	.weak		__nv_reservedSMEM_offset_0_alias
	.size		__nv_reservedSMEM_offset_0_alias, 0, 64
	.other		__nv_reservedSMEM_offset_0_alias,@"STO_CUDA_RESERVED_SHARED STV_DEFAULT"
__nv_reservedSMEM_offset_0_alias:
	.zero		0
	.zero		64


//--------------------- .nv.global                --------------------------
	.section	.nv.global,"aw",@nobits
	.align	8
.nv.global:
	.type		globalBufferData,@object
	.size		globalBufferData,(globalBufferOwner - globalBufferData)
globalBufferData:
	.zero		8
	.type		globalBufferOwner,@object
	.size		globalBufferOwner,(.L_1 - globalBufferOwner)
globalBufferOwner:
	.zero		4
.L_1:


//--------------------- .nv.constant0._Z21kernelBenchmarkDevicemPcS_i --------------------------
	.section	.nv.constant0._Z21kernelBenchmarkDevicemPcS_i,"a",@progbits
	.sectionflags	@""
	.align	4
.nv.constant0._Z21kernelBenchmarkDevicemPcS_i:
	.zero		924


//--------------------- SYMBOLS --------------------------

	.type		.nv.reservedSmem.offset0,@object
	.size		.nv.reservedSmem.offset0,0x4
	.type		malloc,@function
	.type		vprintf,@function
	.type		free,@function
	.type		__assertfail,@function
